//
// Generated by NVIDIA NVVM Compiler
//
// Compiler Build ID: CL-36424714
// Cuda compilation tools, release 13.0, V13.0.88
// Based on NVVM 20.0.0
//

.version 9.0
.target sm_100
.address_size 64

	// .globl	_Z27bit_reversal_reorder_kernelPN6thrust24THRUST_300001_SM_1000_NS7complexIdEES3_Pii
.func  (.param .align 16 .b8 func_retval0[16]) __internal_trig_reduction_slowpathd
(
	.param .b64 __internal_trig_reduction_slowpathd_param_0
)
;
.global .align 1 .b8 _ZN34_INTERNAL_eba99096_4_k_cu_f2bbf3e94cuda3std3__45__cpo5beginE[1];
.global .align 1 .b8 _ZN34_INTERNAL_eba99096_4_k_cu_f2bbf3e94cuda3std3__45__cpo3endE[1];
.global .align 1 .b8 _ZN34_INTERNAL_eba99096_4_k_cu_f2bbf3e94cuda3std3__45__cpo6cbeginE[1];
.global .align 1 .b8 _ZN34_INTERNAL_eba99096_4_k_cu_f2bbf3e94cuda3std3__45__cpo4cendE[1];
.global .align 1 .b8 _ZN34_INTERNAL_eba99096_4_k_cu_f2bbf3e94cuda3std3__45__cpo6rbeginE[1];
.global .align 1 .b8 _ZN34_INTERNAL_eba99096_4_k_cu_f2bbf3e94cuda3std3__45__cpo4rendE[1];
.global .align 1 .b8 _ZN34_INTERNAL_eba99096_4_k_cu_f2bbf3e94cuda3std3__45__cpo7crbeginE[1];
.global .align 1 .b8 _ZN34_INTERNAL_eba99096_4_k_cu_f2bbf3e94cuda3std3__45__cpo5crendE[1];
.global .align 1 .b8 _ZN34_INTERNAL_eba99096_4_k_cu_f2bbf3e94cuda3std3__436_GLOBAL__N__eba99096_4_k_cu_f2bbf3e96ignoreE[1];
.global .align 1 .b8 _ZN34_INTERNAL_eba99096_4_k_cu_f2bbf3e94cuda3std3__419piecewise_constructE[1];
.global .align 1 .b8 _ZN34_INTERNAL_eba99096_4_k_cu_f2bbf3e94cuda3std3__48in_placeE[1];
.global .align 1 .b8 _ZN34_INTERNAL_eba99096_4_k_cu_f2bbf3e94cuda3std3__420unreachable_sentinelE[1];
.global .align 1 .b8 _ZN34_INTERNAL_eba99096_4_k_cu_f2bbf3e94cuda3std6ranges3__45__cpo4swapE[1];
.global .align 1 .b8 _ZN34_INTERNAL_eba99096_4_k_cu_f2bbf3e94cuda3std6ranges3__45__cpo9iter_moveE[1];
.global .align 1 .b8 _ZN34_INTERNAL_eba99096_4_k_cu_f2bbf3e94cuda3std6ranges3__45__cpo5beginE[1];
.global .align 1 .b8 _ZN34_INTERNAL_eba99096_4_k_cu_f2bbf3e94cuda3std6ranges3__45__cpo3endE[1];
.global .align 1 .b8 _ZN34_INTERNAL_eba99096_4_k_cu_f2bbf3e94cuda3std6ranges3__45__cpo6cbeginE[1];
.global .align 1 .b8 _ZN34_INTERNAL_eba99096_4_k_cu_f2bbf3e94cuda3std6ranges3__45__cpo4cendE[1];
.global .align 1 .b8 _ZN34_INTERNAL_eba99096_4_k_cu_f2bbf3e94cuda3std6ranges3__45__cpo7advanceE[1];
.global .align 1 .b8 _ZN34_INTERNAL_eba99096_4_k_cu_f2bbf3e94cuda3std6ranges3__45__cpo9iter_swapE[1];
.global .align 1 .b8 _ZN34_INTERNAL_eba99096_4_k_cu_f2bbf3e94cuda3std6ranges3__45__cpo4nextE[1];
.global .align 1 .b8 _ZN34_INTERNAL_eba99096_4_k_cu_f2bbf3e94cuda3std6ranges3__45__cpo4prevE[1];
.global .align 1 .b8 _ZN34_INTERNAL_eba99096_4_k_cu_f2bbf3e94cuda3std6ranges3__45__cpo4dataE[1];
.global .align 1 .b8 _ZN34_INTERNAL_eba99096_4_k_cu_f2bbf3e94cuda3std6ranges3__45__cpo5cdataE[1];
.global .align 1 .b8 _ZN34_INTERNAL_eba99096_4_k_cu_f2bbf3e94cuda3std6ranges3__45__cpo4sizeE[1];
.global .align 1 .b8 _ZN34_INTERNAL_eba99096_4_k_cu_f2bbf3e94cuda3std6ranges3__45__cpo5ssizeE[1];
.global .align 1 .b8 _ZN34_INTERNAL_eba99096_4_k_cu_f2bbf3e94cuda3std6ranges3__45__cpo8distanceE[1];
.global .align 1 .b8 _ZN34_INTERNAL_eba99096_4_k_cu_f2bbf3e96thrust24THRUST_300001_SM_1000_NS6system6detail10sequential3seqE[1];
.global .align 8 .b8 __cudart_i2opi_d[144] = {8, 93, 141, 31, 177, 95, 251, 107, 234, 146, 82, 138, 247, 57, 7, 61, 123, 241, 229, 235, 199, 186, 39, 117, 45, 234, 95, 158, 102, 63, 70, 79, 183, 9, 203, 39, 207, 126, 54, 109, 31, 109, 10, 90, 139, 17, 47, 239, 15, 152, 5, 222, 255, 151, 248, 31, 59, 40, 249, 189, 139, 95, 132, 156, 244, 57, 83, 131, 57, 214, 145, 57, 65, 126, 95, 180, 38, 112, 156, 233, 132, 68, 187, 46, 245, 53, 130, 232, 62, 167, 41, 177, 28, 235, 29, 254, 28, 146, 209, 9, 234, 46, 73, 6, 224, 210, 77, 66, 58, 110, 36, 183, 97, 197, 187, 222, 171, 99, 81, 254, 65, 144, 67, 60, 153, 149, 98, 219, 192, 221, 52, 245, 209, 87, 39, 252, 41, 21, 68, 78, 110, 131, 249, 162};
.global .align 16 .b8 __cudart_sin_cos_coeffs[128] = {70, 210, 176, 44, 241, 229, 90, 190, 146, 227, 172, 105, 227, 29, 199, 62, 161, 98, 219, 25, 160, 1, 42, 191, 24, 8, 17, 17, 17, 17, 129, 63, 84, 85, 85, 85, 85, 85, 197, 191, 0, 0, 0, 0, 0, 0, 0, 0, 0, 0, 0, 0, 0, 0, 0, 0, 100, 129, 253, 32, 131, 255, 168, 189, 40, 133, 239, 193, 167, 238, 33, 62, 217, 230, 6, 142, 79, 126, 146, 190, 233, 188, 221, 25, 160, 1, 250, 62, 71, 93, 193, 22, 108, 193, 86, 191, 81, 85, 85, 85, 85, 85, 165, 63, 0, 0, 0, 0, 0, 0, 224, 191, 0, 0, 0, 0, 0, 0, 240, 63};

.visible .entry _Z27bit_reversal_reorder_kernelPN6thrust24THRUST_300001_SM_1000_NS7complexIdEES3_Pii(
	.param .u64 .ptr .align 1 _Z27bit_reversal_reorder_kernelPN6thrust24THRUST_300001_SM_1000_NS7complexIdEES3_Pii_param_0,
	.param .u64 .ptr .align 1 _Z27bit_reversal_reorder_kernelPN6thrust24THRUST_300001_SM_1000_NS7complexIdEES3_Pii_param_1,
	.param .u64 .ptr .align 1 _Z27bit_reversal_reorder_kernelPN6thrust24THRUST_300001_SM_1000_NS7complexIdEES3_Pii_param_2,
	.param .u32 _Z27bit_reversal_reorder_kernelPN6thrust24THRUST_300001_SM_1000_NS7complexIdEES3_Pii_param_3
)
{
	.reg .pred 	%p<2>;
	.reg .b32 	%r<7>;
	.reg .b64 	%rd<13>;
	.reg .b64 	%fd<3>;

	ld.param.u64 	%rd1, [_Z27bit_reversal_reorder_kernelPN6thrust24THRUST_300001_SM_1000_NS7complexIdEES3_Pii_param_0];
	ld.param.u64 	%rd2, [_Z27bit_reversal_reorder_kernelPN6thrust24THRUST_300001_SM_1000_NS7complexIdEES3_Pii_param_1];
	ld.param.u64 	%rd3, [_Z27bit_reversal_reorder_kernelPN6thrust24THRUST_300001_SM_1000_NS7complexIdEES3_Pii_param_2];
	ld.param.u32 	%r2, [_Z27bit_reversal_reorder_kernelPN6thrust24THRUST_300001_SM_1000_NS7complexIdEES3_Pii_param_3];
	mov.u32 	%r3, %ctaid.x;
	mov.u32 	%r4, %ntid.x;
	mov.u32 	%r5, %tid.x;
	mad.lo.s32 	%r1, %r3, %r4, %r5;
	setp.ge.s32 	%p1, %r1, %r2;
	@%p1 bra 	$L__BB0_2;
	cvta.to.global.u64 	%rd4, %rd3;
	cvta.to.global.u64 	%rd5, %rd1;
	cvta.to.global.u64 	%rd6, %rd2;
	mul.wide.s32 	%rd7, %r1, 4;
	add.s64 	%rd8, %rd4, %rd7;
	ld.global.u32 	%r6, [%rd8];
	mul.wide.s32 	%rd9, %r6, 16;
	add.s64 	%rd10, %rd6, %rd9;
	mul.wide.s32 	%rd11, %r1, 16;
	add.s64 	%rd12, %rd5, %rd11;
	ld.global.v2.f64 	{%fd1, %fd2}, [%rd12];
	st.global.v2.f64 	[%rd10], {%fd1, %fd2};
$L__BB0_2:
	ret;

}
	// .globl	_Z10fft_kernelPN6thrust24THRUST_300001_SM_1000_NS7complexIdEEii
.visible .entry _Z10fft_kernelPN6thrust24THRUST_300001_SM_1000_NS7complexIdEEii(
	.param .u64 .ptr .align 1 _Z10fft_kernelPN6thrust24THRUST_300001_SM_1000_NS7complexIdEEii_param_0,
	.param .u32 _Z10fft_kernelPN6thrust24THRUST_300001_SM_1000_NS7complexIdEEii_param_1,
	.param .u32 _Z10fft_kernelPN6thrust24THRUST_300001_SM_1000_NS7complexIdEEii_param_2
)
{
	.reg .pred 	%p<13>;
	.reg .b32 	%r<59>;
	.reg .b32 	%f<3>;
	.reg .b64 	%rd<16>;
	.reg .b64 	%fd<109>;

	ld.param.u64 	%rd1, [_Z10fft_kernelPN6thrust24THRUST_300001_SM_1000_NS7complexIdEEii_param_0];
	ld.param.u32 	%r16, [_Z10fft_kernelPN6thrust24THRUST_300001_SM_1000_NS7complexIdEEii_param_1];
	ld.param.u32 	%r15, [_Z10fft_kernelPN6thrust24THRUST_300001_SM_1000_NS7complexIdEEii_param_2];
	mov.u32 	%r17, %ctaid.x;
	mov.u32 	%r18, %ntid.x;
	mov.u32 	%r19, %tid.x;
	mad.lo.s32 	%r1, %r17, %r18, %r19;
	shr.u32 	%r20, %r16, 31;
	add.s32 	%r21, %r16, %r20;
	shr.s32 	%r22, %r21, 1;
	setp.ge.s32 	%p1, %r1, %r22;
	@%p1 bra 	$L__BB1_16;
	mov.b32 	%r23, 1;
	shl.b32 	%r24, %r23, %r15;
	shr.s32 	%r2, %r24, 1;
	div.s32 	%r25, %r1, %r2;
	mul.lo.s32 	%r26, %r25, %r2;
	sub.s32 	%r27, %r1, %r26;
	shl.b32 	%r28, %r25, %r15;
	add.s32 	%r3, %r28, %r27;
	cvt.rn.f64.s32 	%fd18, %r27;
	mul.f64 	%fd19, %fd18, 0dC01921FB54442D18;
	cvt.rn.f64.s32 	%fd20, %r24;
	div.rn.f64 	%fd108, %fd19, %fd20;
	mov.b64 	%rd2, %fd108;
	mov.b64 	{%r29, %r30}, %rd2;
	and.b32  	%r31, %r30, 2147483647;
	or.b32  	%r32, %r31, %r29;
	setp.ne.s32 	%p2, %r32, 0;
	@%p2 bra 	$L__BB1_5;
	mov.f64 	%fd71, 0d4338000000000000;
	{
	.reg .b32 %temp; 
	mov.b64 	{%r4, %temp}, %fd71;
	}
	mov.f64 	%fd72, 0dC338000000000000;
	add.rn.f64 	%fd73, %fd71, %fd72;
	fma.rn.f64 	%fd74, %fd73, 0dBFE62E42FEFA39EF, 0d0000000000000000;
	fma.rn.f64 	%fd75, %fd73, 0dBC7ABC9E3B39803F, %fd74;
	fma.rn.f64 	%fd76, %fd75, 0d3E5ADE1569CE2BDF, 0d3E928AF3FCA213EA;
	fma.rn.f64 	%fd77, %fd76, %fd75, 0d3EC71DEE62401315;
	fma.rn.f64 	%fd78, %fd77, %fd75, 0d3EFA01997C89EB71;
	fma.rn.f64 	%fd79, %fd78, %fd75, 0d3F2A01A014761F65;
	fma.rn.f64 	%fd80, %fd79, %fd75, 0d3F56C16C1852B7AF;
	fma.rn.f64 	%fd81, %fd80, %fd75, 0d3F81111111122322;
	fma.rn.f64 	%fd82, %fd81, %fd75, 0d3FA55555555502A1;
	fma.rn.f64 	%fd83, %fd82, %fd75, 0d3FC5555555555511;
	fma.rn.f64 	%fd84, %fd83, %fd75, 0d3FE000000000000B;
	fma.rn.f64 	%fd85, %fd84, %fd75, 0d3FF0000000000000;
	fma.rn.f64 	%fd86, %fd85, %fd75, 0d3FF0000000000000;
	{
	.reg .b32 %temp; 
	mov.b64 	{%r5, %temp}, %fd86;
	}
	{
	.reg .b32 %temp; 
	mov.b64 	{%temp, %r6}, %fd86;
	}
	shl.b32 	%r43, %r4, 20;
	add.s32 	%r44, %r43, %r6;
	mov.b64 	%fd107, {%r5, %r44};
	mov.f64 	%fd87, 0d0000000000000000;
	{
	.reg .b32 %temp; 
	mov.b64 	{%temp, %r45}, %fd87;
	}
	mov.b32 	%f2, %r45;
	abs.f32 	%f1, %f2;
	setp.lt.f32 	%p11, %f1, 0f4086232B;
	@%p11 bra 	$L__BB1_15;
	setp.geu.f32 	%p12, %f1, 0f40874800;
	mov.f64 	%fd107, 0d7FF0000000000000;
	@%p12 bra 	$L__BB1_15;
	shr.u32 	%r46, %r4, 31;
	add.s32 	%r47, %r4, %r46;
	shr.s32 	%r48, %r47, 1;
	shl.b32 	%r49, %r48, 20;
	add.s32 	%r50, %r6, %r49;
	mov.b64 	%fd89, {%r5, %r50};
	sub.s32 	%r51, %r4, %r48;
	shl.b32 	%r52, %r51, 20;
	add.s32 	%r53, %r52, 1072693248;
	mov.b32 	%r54, 0;
	mov.b64 	%fd90, {%r54, %r53};
	mul.f64 	%fd107, %fd90, %fd89;
	bra.uni 	$L__BB1_15;
$L__BB1_5:
	abs.f64 	%fd4, %fd108;
	setp.neu.f64 	%p3, %fd4, 0d7FF0000000000000;
	@%p3 bra 	$L__BB1_7;
	mov.f64 	%fd26, 0d0000000000000000;
	mul.rn.f64 	%fd105, %fd108, %fd26;
	mov.b32 	%r57, 1;
	bra.uni 	$L__BB1_10;
$L__BB1_7:
	mul.f64 	%fd21, %fd108, 0d3FE45F306DC9C883;
	cvt.rni.s32.f64 	%r56, %fd21;
	cvt.rn.f64.s32 	%fd22, %r56;
	fma.rn.f64 	%fd23, %fd22, 0dBFF921FB54442D18, %fd108;
	fma.rn.f64 	%fd24, %fd22, 0dBC91A62633145C00, %fd23;
	fma.rn.f64 	%fd105, %fd22, 0dB97B839A252049C0, %fd24;
	setp.ltu.f64 	%p4, %fd4, 0d41E0000000000000;
	@%p4 bra 	$L__BB1_9;
	{ // callseq 0, 0
	.param .b64 param0;
	st.param.f64 	[param0], %fd108;
	.param .align 16 .b8 retval0[16];
	call.uni (retval0), 
	__internal_trig_reduction_slowpathd, 
	(
	param0
	);
	ld.param.f64 	%fd105, [retval0];
	ld.param.b32 	%r56, [retval0+8];
	} // callseq 0
$L__BB1_9:
	add.s32 	%r57, %r56, 1;
$L__BB1_10:
	setp.neu.f64 	%p5, %fd4, 0d7FF0000000000000;
	shl.b32 	%r35, %r57, 6;
	cvt.u64.u32 	%rd3, %r35;
	and.b64  	%rd4, %rd3, 64;
	mov.u64 	%rd5, __cudart_sin_cos_coeffs;
	add.s64 	%rd6, %rd5, %rd4;
	mul.rn.f64 	%fd27, %fd105, %fd105;
	and.b32  	%r36, %r57, 1;
	setp.eq.b32 	%p6, %r36, 1;
	selp.f64 	%fd28, 0dBDA8FF8320FD8164, 0d3DE5DB65F9785EBA, %p6;
	ld.global.nc.v2.f64 	{%fd29, %fd30}, [%rd6];
	fma.rn.f64 	%fd31, %fd28, %fd27, %fd29;
	fma.rn.f64 	%fd32, %fd31, %fd27, %fd30;
	ld.global.nc.v2.f64 	{%fd33, %fd34}, [%rd6+16];
	fma.rn.f64 	%fd35, %fd32, %fd27, %fd33;
	fma.rn.f64 	%fd36, %fd35, %fd27, %fd34;
	ld.global.nc.v2.f64 	{%fd37, %fd38}, [%rd6+32];
	fma.rn.f64 	%fd39, %fd36, %fd27, %fd37;
	fma.rn.f64 	%fd40, %fd39, %fd27, %fd38;
	fma.rn.f64 	%fd41, %fd40, %fd105, %fd105;
	fma.rn.f64 	%fd42, %fd40, %fd27, 0d3FF0000000000000;
	selp.f64 	%fd43, %fd42, %fd41, %p6;
	and.b32  	%r37, %r57, 2;
	setp.eq.s32 	%p7, %r37, 0;
	mov.f64 	%fd44, 0d0000000000000000;
	sub.f64 	%fd45, %fd44, %fd43;
	selp.f64 	%fd107, %fd43, %fd45, %p7;
	@%p5 bra 	$L__BB1_12;
	mov.f64 	%fd51, 0d0000000000000000;
	mul.rn.f64 	%fd106, %fd108, %fd51;
	mov.b32 	%r58, 0;
	bra.uni 	$L__BB1_14;
$L__BB1_12:
	mul.f64 	%fd46, %fd108, 0d3FE45F306DC9C883;
	cvt.rni.s32.f64 	%r58, %fd46;
	cvt.rn.f64.s32 	%fd47, %r58;
	fma.rn.f64 	%fd48, %fd47, 0dBFF921FB54442D18, %fd108;
	fma.rn.f64 	%fd49, %fd47, 0dBC91A62633145C00, %fd48;
	fma.rn.f64 	%fd106, %fd47, 0dB97B839A252049C0, %fd49;
	setp.ltu.f64 	%p8, %fd4, 0d41E0000000000000;
	@%p8 bra 	$L__BB1_14;
	{ // callseq 1, 0
	.param .b64 param0;
	st.param.f64 	[param0], %fd108;
	.param .align 16 .b8 retval0[16];
	call.uni (retval0), 
	__internal_trig_reduction_slowpathd, 
	(
	param0
	);
	ld.param.f64 	%fd106, [retval0];
	ld.param.b32 	%r58, [retval0+8];
	} // callseq 1
$L__BB1_14:
	shl.b32 	%r40, %r58, 6;
	cvt.u64.u32 	%rd7, %r40;
	and.b64  	%rd8, %rd7, 64;
	add.s64 	%rd10, %rd5, %rd8;
	mul.rn.f64 	%fd52, %fd106, %fd106;
	and.b32  	%r41, %r58, 1;
	setp.eq.b32 	%p9, %r41, 1;
	selp.f64 	%fd53, 0dBDA8FF8320FD8164, 0d3DE5DB65F9785EBA, %p9;
	ld.global.nc.v2.f64 	{%fd54, %fd55}, [%rd10];
	fma.rn.f64 	%fd56, %fd53, %fd52, %fd54;
	fma.rn.f64 	%fd57, %fd56, %fd52, %fd55;
	ld.global.nc.v2.f64 	{%fd58, %fd59}, [%rd10+16];
	fma.rn.f64 	%fd60, %fd57, %fd52, %fd58;
	fma.rn.f64 	%fd61, %fd60, %fd52, %fd59;
	ld.global.nc.v2.f64 	{%fd62, %fd63}, [%rd10+32];
	fma.rn.f64 	%fd64, %fd61, %fd52, %fd62;
	fma.rn.f64 	%fd65, %fd64, %fd52, %fd63;
	fma.rn.f64 	%fd66, %fd65, %fd106, %fd106;
	fma.rn.f64 	%fd67, %fd65, %fd52, 0d3FF0000000000000;
	selp.f64 	%fd68, %fd67, %fd66, %p9;
	and.b32  	%r42, %r58, 2;
	setp.eq.s32 	%p10, %r42, 0;
	mov.f64 	%fd69, 0d0000000000000000;
	sub.f64 	%fd70, %fd69, %fd68;
	selp.f64 	%fd108, %fd68, %fd70, %p10;
$L__BB1_15:
	cvta.to.global.u64 	%rd11, %rd1;
	add.s32 	%r55, %r3, %r2;
	mul.wide.s32 	%rd12, %r55, 16;
	add.s64 	%rd13, %rd11, %rd12;
	ld.global.v2.f64 	{%fd91, %fd92}, [%rd13];
	mul.f64 	%fd93, %fd107, %fd91;
	mul.f64 	%fd94, %fd108, %fd92;
	sub.f64 	%fd95, %fd93, %fd94;
	mul.f64 	%fd96, %fd108, %fd91;
	fma.rn.f64 	%fd97, %fd107, %fd92, %fd96;
	mul.wide.s32 	%rd14, %r3, 16;
	add.s64 	%rd15, %rd11, %rd14;
	ld.global.v2.f64 	{%fd98, %fd99}, [%rd15];
	add.f64 	%fd100, %fd98, %fd95;
	add.f64 	%fd101, %fd99, %fd97;
	st.global.v2.f64 	[%rd15], {%fd100, %fd101};
	sub.f64 	%fd102, %fd98, %fd95;
	sub.f64 	%fd103, %fd99, %fd97;
	st.global.v2.f64 	[%rd13], {%fd102, %fd103};
$L__BB1_16:
	ret;

}
	// .globl	_Z23center_frequency_kernelPN6thrust24THRUST_300001_SM_1000_NS7complexIdEEii
.visible .entry _Z23center_frequency_kernelPN6thrust24THRUST_300001_SM_1000_NS7complexIdEEii(
	.param .u64 .ptr .align 1 _Z23center_frequency_kernelPN6thrust24THRUST_300001_SM_1000_NS7complexIdEEii_param_0,
	.param .u32 _Z23center_frequency_kernelPN6thrust24THRUST_300001_SM_1000_NS7complexIdEEii_param_1,
	.param .u32 _Z23center_frequency_kernelPN6thrust24THRUST_300001_SM_1000_NS7complexIdEEii_param_2
)
{
	.reg .pred 	%p<4>;
	.reg .b32 	%r<25>;
	.reg .b64 	%rd<11>;
	.reg .b64 	%fd<9>;

	ld.param.u64 	%rd1, [_Z23center_frequency_kernelPN6thrust24THRUST_300001_SM_1000_NS7complexIdEEii_param_0];
	ld.param.u32 	%r6, [_Z23center_frequency_kernelPN6thrust24THRUST_300001_SM_1000_NS7complexIdEEii_param_1];
	ld.param.u32 	%r5, [_Z23center_frequency_kernelPN6thrust24THRUST_300001_SM_1000_NS7complexIdEEii_param_2];
	mov.u32 	%r7, %ctaid.x;
	mov.u32 	%r8, %ntid.x;
	mov.u32 	%r9, %tid.x;
	mad.lo.s32 	%r1, %r7, %r8, %r9;
	mov.u32 	%r10, %ctaid.y;
	mov.u32 	%r11, %ntid.y;
	mov.u32 	%r12, %tid.y;
	mad.lo.s32 	%r13, %r10, %r11, %r12;
	shr.u32 	%r14, %r6, 31;
	add.s32 	%r15, %r6, %r14;
	shr.s32 	%r16, %r15, 1;
	shr.u32 	%r17, %r5, 31;
	add.s32 	%r18, %r5, %r17;
	shr.s32 	%r4, %r18, 1;
	setp.ge.s32 	%p1, %r1, %r4;
	setp.ge.s32 	%p2, %r13, %r16;
	or.pred  	%p3, %p1, %p2;
	@%p3 bra 	$L__BB2_2;
	cvta.to.global.u64 	%rd2, %rd1;
	mad.lo.s32 	%r19, %r5, %r13, %r1;
	add.s32 	%r20, %r16, %r13;
	mul.lo.s32 	%r21, %r20, %r5;
	add.s32 	%r22, %r4, %r1;
	add.s32 	%r23, %r21, %r22;
	add.s32 	%r24, %r21, %r1;
	mul.wide.s32 	%rd3, %r19, 16;
	add.s64 	%rd4, %rd2, %rd3;
	ld.global.v2.f64 	{%fd1, %fd2}, [%rd4];
	mul.wide.s32 	%rd5, %r4, 16;
	add.s64 	%rd6, %rd4, %rd5;
	ld.global.v2.f64 	{%fd3, %fd4}, [%rd6];
	mul.wide.s32 	%rd7, %r23, 16;
	add.s64 	%rd8, %rd2, %rd7;
	ld.global.v2.f64 	{%fd5, %fd6}, [%rd8];
	st.global.v2.f64 	[%rd4], {%fd5, %fd6};
	st.global.v2.f64 	[%rd8], {%fd1, %fd2};
	mul.wide.s32 	%rd9, %r24, 16;
	add.s64 	%rd10, %rd2, %rd9;
	ld.global.v2.f64 	{%fd7, %fd8}, [%rd10];
	st.global.v2.f64 	[%rd6], {%fd7, %fd8};
	st.global.v2.f64 	[%rd10], {%fd3, %fd4};
$L__BB2_2:
	ret;

}
	// .globl	_Z14fft_kernel_rowPN6thrust24THRUST_300001_SM_1000_NS7complexIdEEiiii
.visible .entry _Z14fft_kernel_rowPN6thrust24THRUST_300001_SM_1000_NS7complexIdEEiiii(
	.param .u64 .ptr .align 1 _Z14fft_kernel_rowPN6thrust24THRUST_300001_SM_1000_NS7complexIdEEiiii_param_0,
	.param .u32 _Z14fft_kernel_rowPN6thrust24THRUST_300001_SM_1000_NS7complexIdEEiiii_param_1,
	.param .u32 _Z14fft_kernel_rowPN6thrust24THRUST_300001_SM_1000_NS7complexIdEEiiii_param_2,
	.param .u32 _Z14fft_kernel_rowPN6thrust24THRUST_300001_SM_1000_NS7complexIdEEiiii_param_3,
	.param .u32 _Z14fft_kernel_rowPN6thrust24THRUST_300001_SM_1000_NS7complexIdEEiiii_param_4
)
{
	.reg .pred 	%p<13>;
	.reg .b32 	%r<62>;
	.reg .b32 	%f<3>;
	.reg .b64 	%rd<16>;
	.reg .b64 	%fd<109>;

	ld.param.u64 	%rd1, [_Z14fft_kernel_rowPN6thrust24THRUST_300001_SM_1000_NS7complexIdEEiiii_param_0];
	ld.param.u32 	%r18, [_Z14fft_kernel_rowPN6thrust24THRUST_300001_SM_1000_NS7complexIdEEiiii_param_1];
	ld.param.u32 	%r15, [_Z14fft_kernel_rowPN6thrust24THRUST_300001_SM_1000_NS7complexIdEEiiii_param_2];
	ld.param.u32 	%r16, [_Z14fft_kernel_rowPN6thrust24THRUST_300001_SM_1000_NS7complexIdEEiiii_param_3];
	ld.param.u32 	%r17, [_Z14fft_kernel_rowPN6thrust24THRUST_300001_SM_1000_NS7complexIdEEiiii_param_4];
	mov.u32 	%r19, %ctaid.x;
	mov.u32 	%r20, %ntid.x;
	mov.u32 	%r21, %tid.x;
	mad.lo.s32 	%r1, %r19, %r20, %r21;
	shr.u32 	%r22, %r18, 31;
	add.s32 	%r23, %r18, %r22;
	shr.s32 	%r24, %r23, 1;
	setp.ge.s32 	%p1, %r1, %r24;
	@%p1 bra 	$L__BB3_16;
	mov.b32 	%r25, 1;
	shl.b32 	%r26, %r25, %r15;
	shr.s32 	%r2, %r26, 1;
	div.s32 	%r27, %r1, %r2;
	mul.lo.s32 	%r28, %r27, %r2;
	sub.s32 	%r29, %r1, %r28;
	shl.b32 	%r30, %r27, %r15;
	mad.lo.s32 	%r31, %r17, %r16, %r30;
	add.s32 	%r3, %r31, %r29;
	cvt.rn.f64.s32 	%fd18, %r29;
	mul.f64 	%fd19, %fd18, 0dC01921FB54442D18;
	cvt.rn.f64.s32 	%fd20, %r26;
	div.rn.f64 	%fd108, %fd19, %fd20;
	mov.b64 	%rd2, %fd108;
	mov.b64 	{%r32, %r33}, %rd2;
	and.b32  	%r34, %r33, 2147483647;
	or.b32  	%r35, %r34, %r32;
	setp.ne.s32 	%p2, %r35, 0;
	@%p2 bra 	$L__BB3_5;
	mov.f64 	%fd71, 0d4338000000000000;
	{
	.reg .b32 %temp; 
	mov.b64 	{%r4, %temp}, %fd71;
	}
	mov.f64 	%fd72, 0dC338000000000000;
	add.rn.f64 	%fd73, %fd71, %fd72;
	fma.rn.f64 	%fd74, %fd73, 0dBFE62E42FEFA39EF, 0d0000000000000000;
	fma.rn.f64 	%fd75, %fd73, 0dBC7ABC9E3B39803F, %fd74;
	fma.rn.f64 	%fd76, %fd75, 0d3E5ADE1569CE2BDF, 0d3E928AF3FCA213EA;
	fma.rn.f64 	%fd77, %fd76, %fd75, 0d3EC71DEE62401315;
	fma.rn.f64 	%fd78, %fd77, %fd75, 0d3EFA01997C89EB71;
	fma.rn.f64 	%fd79, %fd78, %fd75, 0d3F2A01A014761F65;
	fma.rn.f64 	%fd80, %fd79, %fd75, 0d3F56C16C1852B7AF;
	fma.rn.f64 	%fd81, %fd80, %fd75, 0d3F81111111122322;
	fma.rn.f64 	%fd82, %fd81, %fd75, 0d3FA55555555502A1;
	fma.rn.f64 	%fd83, %fd82, %fd75, 0d3FC5555555555511;
	fma.rn.f64 	%fd84, %fd83, %fd75, 0d3FE000000000000B;
	fma.rn.f64 	%fd85, %fd84, %fd75, 0d3FF0000000000000;
	fma.rn.f64 	%fd86, %fd85, %fd75, 0d3FF0000000000000;
	{
	.reg .b32 %temp; 
	mov.b64 	{%r5, %temp}, %fd86;
	}
	{
	.reg .b32 %temp; 
	mov.b64 	{%temp, %r6}, %fd86;
	}
	shl.b32 	%r46, %r4, 20;
	add.s32 	%r47, %r46, %r6;
	mov.b64 	%fd107, {%r5, %r47};
	mov.f64 	%fd87, 0d0000000000000000;
	{
	.reg .b32 %temp; 
	mov.b64 	{%temp, %r48}, %fd87;
	}
	mov.b32 	%f2, %r48;
	abs.f32 	%f1, %f2;
	setp.lt.f32 	%p11, %f1, 0f4086232B;
	@%p11 bra 	$L__BB3_15;
	setp.geu.f32 	%p12, %f1, 0f40874800;
	mov.f64 	%fd107, 0d7FF0000000000000;
	@%p12 bra 	$L__BB3_15;
	shr.u32 	%r49, %r4, 31;
	add.s32 	%r50, %r4, %r49;
	shr.s32 	%r51, %r50, 1;
	shl.b32 	%r52, %r51, 20;
	add.s32 	%r53, %r6, %r52;
	mov.b64 	%fd89, {%r5, %r53};
	sub.s32 	%r54, %r4, %r51;
	shl.b32 	%r55, %r54, 20;
	add.s32 	%r56, %r55, 1072693248;
	mov.b32 	%r57, 0;
	mov.b64 	%fd90, {%r57, %r56};
	mul.f64 	%fd107, %fd90, %fd89;
	bra.uni 	$L__BB3_15;
$L__BB3_5:
	abs.f64 	%fd4, %fd108;
	setp.neu.f64 	%p3, %fd4, 0d7FF0000000000000;
	@%p3 bra 	$L__BB3_7;
	mov.f64 	%fd26, 0d0000000000000000;
	mul.rn.f64 	%fd105, %fd108, %fd26;
	mov.b32 	%r60, 1;
	bra.uni 	$L__BB3_10;
$L__BB3_7:
	mul.f64 	%fd21, %fd108, 0d3FE45F306DC9C883;
	cvt.rni.s32.f64 	%r59, %fd21;
	cvt.rn.f64.s32 	%fd22, %r59;
	fma.rn.f64 	%fd23, %fd22, 0dBFF921FB54442D18, %fd108;
	fma.rn.f64 	%fd24, %fd22, 0dBC91A62633145C00, %fd23;
	fma.rn.f64 	%fd105, %fd22, 0dB97B839A252049C0, %fd24;
	setp.ltu.f64 	%p4, %fd4, 0d41E0000000000000;
	@%p4 bra 	$L__BB3_9;
	{ // callseq 2, 0
	.param .b64 param0;
	st.param.f64 	[param0], %fd108;
	.param .align 16 .b8 retval0[16];
	call.uni (retval0), 
	__internal_trig_reduction_slowpathd, 
	(
	param0
	);
	ld.param.f64 	%fd105, [retval0];
	ld.param.b32 	%r59, [retval0+8];
	} // callseq 2
$L__BB3_9:
	add.s32 	%r60, %r59, 1;
$L__BB3_10:
	setp.neu.f64 	%p5, %fd4, 0d7FF0000000000000;
	shl.b32 	%r38, %r60, 6;
	cvt.u64.u32 	%rd3, %r38;
	and.b64  	%rd4, %rd3, 64;
	mov.u64 	%rd5, __cudart_sin_cos_coeffs;
	add.s64 	%rd6, %rd5, %rd4;
	mul.rn.f64 	%fd27, %fd105, %fd105;
	and.b32  	%r39, %r60, 1;
	setp.eq.b32 	%p6, %r39, 1;
	selp.f64 	%fd28, 0dBDA8FF8320FD8164, 0d3DE5DB65F9785EBA, %p6;
	ld.global.nc.v2.f64 	{%fd29, %fd30}, [%rd6];
	fma.rn.f64 	%fd31, %fd28, %fd27, %fd29;
	fma.rn.f64 	%fd32, %fd31, %fd27, %fd30;
	ld.global.nc.v2.f64 	{%fd33, %fd34}, [%rd6+16];
	fma.rn.f64 	%fd35, %fd32, %fd27, %fd33;
	fma.rn.f64 	%fd36, %fd35, %fd27, %fd34;
	ld.global.nc.v2.f64 	{%fd37, %fd38}, [%rd6+32];
	fma.rn.f64 	%fd39, %fd36, %fd27, %fd37;
	fma.rn.f64 	%fd40, %fd39, %fd27, %fd38;
	fma.rn.f64 	%fd41, %fd40, %fd105, %fd105;
	fma.rn.f64 	%fd42, %fd40, %fd27, 0d3FF0000000000000;
	selp.f64 	%fd43, %fd42, %fd41, %p6;
	and.b32  	%r40, %r60, 2;
	setp.eq.s32 	%p7, %r40, 0;
	mov.f64 	%fd44, 0d0000000000000000;
	sub.f64 	%fd45, %fd44, %fd43;
	selp.f64 	%fd107, %fd43, %fd45, %p7;
	@%p5 bra 	$L__BB3_12;
	mov.f64 	%fd51, 0d0000000000000000;
	mul.rn.f64 	%fd106, %fd108, %fd51;
	mov.b32 	%r61, 0;
	bra.uni 	$L__BB3_14;
$L__BB3_12:
	mul.f64 	%fd46, %fd108, 0d3FE45F306DC9C883;
	cvt.rni.s32.f64 	%r61, %fd46;
	cvt.rn.f64.s32 	%fd47, %r61;
	fma.rn.f64 	%fd48, %fd47, 0dBFF921FB54442D18, %fd108;
	fma.rn.f64 	%fd49, %fd47, 0dBC91A62633145C00, %fd48;
	fma.rn.f64 	%fd106, %fd47, 0dB97B839A252049C0, %fd49;
	setp.ltu.f64 	%p8, %fd4, 0d41E0000000000000;
	@%p8 bra 	$L__BB3_14;
	{ // callseq 3, 0
	.param .b64 param0;
	st.param.f64 	[param0], %fd108;
	.param .align 16 .b8 retval0[16];
	call.uni (retval0), 
	__internal_trig_reduction_slowpathd, 
	(
	param0
	);
	ld.param.f64 	%fd106, [retval0];
	ld.param.b32 	%r61, [retval0+8];
	} // callseq 3
$L__BB3_14:
	shl.b32 	%r43, %r61, 6;
	cvt.u64.u32 	%rd7, %r43;
	and.b64  	%rd8, %rd7, 64;
	add.s64 	%rd10, %rd5, %rd8;
	mul.rn.f64 	%fd52, %fd106, %fd106;
	and.b32  	%r44, %r61, 1;
	setp.eq.b32 	%p9, %r44, 1;
	selp.f64 	%fd53, 0dBDA8FF8320FD8164, 0d3DE5DB65F9785EBA, %p9;
	ld.global.nc.v2.f64 	{%fd54, %fd55}, [%rd10];
	fma.rn.f64 	%fd56, %fd53, %fd52, %fd54;
	fma.rn.f64 	%fd57, %fd56, %fd52, %fd55;
	ld.global.nc.v2.f64 	{%fd58, %fd59}, [%rd10+16];
	fma.rn.f64 	%fd60, %fd57, %fd52, %fd58;
	fma.rn.f64 	%fd61, %fd60, %fd52, %fd59;
	ld.global.nc.v2.f64 	{%fd62, %fd63}, [%rd10+32];
	fma.rn.f64 	%fd64, %fd61, %fd52, %fd62;
	fma.rn.f64 	%fd65, %fd64, %fd52, %fd63;
	fma.rn.f64 	%fd66, %fd65, %fd106, %fd106;
	fma.rn.f64 	%fd67, %fd65, %fd52, 0d3FF0000000000000;
	selp.f64 	%fd68, %fd67, %fd66, %p9;
	and.b32  	%r45, %r61, 2;
	setp.eq.s32 	%p10, %r45, 0;
	mov.f64 	%fd69, 0d0000000000000000;
	sub.f64 	%fd70, %fd69, %fd68;
	selp.f64 	%fd108, %fd68, %fd70, %p10;
$L__BB3_15:
	cvta.to.global.u64 	%rd11, %rd1;
	add.s32 	%r58, %r3, %r2;
	mul.wide.s32 	%rd12, %r58, 16;
	add.s64 	%rd13, %rd11, %rd12;
	ld.global.v2.f64 	{%fd91, %fd92}, [%rd13];
	mul.f64 	%fd93, %fd107, %fd91;
	mul.f64 	%fd94, %fd108, %fd92;
	sub.f64 	%fd95, %fd93, %fd94;
	mul.f64 	%fd96, %fd108, %fd91;
	fma.rn.f64 	%fd97, %fd107, %fd92, %fd96;
	mul.wide.s32 	%rd14, %r3, 16;
	add.s64 	%rd15, %rd11, %rd14;
	ld.global.v2.f64 	{%fd98, %fd99}, [%rd15];
	add.f64 	%fd100, %fd98, %fd95;
	add.f64 	%fd101, %fd99, %fd97;
	st.global.v2.f64 	[%rd15], {%fd100, %fd101};
	sub.f64 	%fd102, %fd98, %fd95;
	sub.f64 	%fd103, %fd99, %fd97;
	st.global.v2.f64 	[%rd13], {%fd102, %fd103};
$L__BB3_16:
	ret;

}
	// .globl	_Z14fft_kernel_colPN6thrust24THRUST_300001_SM_1000_NS7complexIdEEiiii
.visible .entry _Z14fft_kernel_colPN6thrust24THRUST_300001_SM_1000_NS7complexIdEEiiii(
	.param .u64 .ptr .align 1 _Z14fft_kernel_colPN6thrust24THRUST_300001_SM_1000_NS7complexIdEEiiii_param_0,
	.param .u32 _Z14fft_kernel_colPN6thrust24THRUST_300001_SM_1000_NS7complexIdEEiiii_param_1,
	.param .u32 _Z14fft_kernel_colPN6thrust24THRUST_300001_SM_1000_NS7complexIdEEiiii_param_2,
	.param .u32 _Z14fft_kernel_colPN6thrust24THRUST_300001_SM_1000_NS7complexIdEEiiii_param_3,
	.param .u32 _Z14fft_kernel_colPN6thrust24THRUST_300001_SM_1000_NS7complexIdEEiiii_param_4
)
{
	.reg .pred 	%p<13>;
	.reg .b32 	%r<62>;
	.reg .b32 	%f<3>;
	.reg .b64 	%rd<16>;
	.reg .b64 	%fd<109>;

	ld.param.u64 	%rd1, [_Z14fft_kernel_colPN6thrust24THRUST_300001_SM_1000_NS7complexIdEEiiii_param_0];
	ld.param.u32 	%r18, [_Z14fft_kernel_colPN6thrust24THRUST_300001_SM_1000_NS7complexIdEEiiii_param_1];
	ld.param.u32 	%r15, [_Z14fft_kernel_colPN6thrust24THRUST_300001_SM_1000_NS7complexIdEEiiii_param_2];
	ld.param.u32 	%r16, [_Z14fft_kernel_colPN6thrust24THRUST_300001_SM_1000_NS7complexIdEEiiii_param_3];
	ld.param.u32 	%r17, [_Z14fft_kernel_colPN6thrust24THRUST_300001_SM_1000_NS7complexIdEEiiii_param_4];
	mov.u32 	%r19, %ctaid.x;
	mov.u32 	%r20, %ntid.x;
	mov.u32 	%r21, %tid.x;
	mad.lo.s32 	%r1, %r19, %r20, %r21;
	shr.u32 	%r22, %r18, 31;
	add.s32 	%r23, %r18, %r22;
	shr.s32 	%r24, %r23, 1;
	setp.ge.s32 	%p1, %r1, %r24;
	@%p1 bra 	$L__BB4_16;
	mov.b32 	%r25, 1;
	shl.b32 	%r26, %r25, %r15;
	shr.s32 	%r2, %r26, 1;
	div.s32 	%r27, %r1, %r2;
	mul.lo.s32 	%r28, %r27, %r2;
	sub.s32 	%r29, %r1, %r28;
	shl.b32 	%r30, %r27, %r15;
	add.s32 	%r31, %r30, %r29;
	mad.lo.s32 	%r3, %r31, %r17, %r16;
	cvt.rn.f64.s32 	%fd18, %r29;
	mul.f64 	%fd19, %fd18, 0dC01921FB54442D18;
	cvt.rn.f64.s32 	%fd20, %r26;
	div.rn.f64 	%fd108, %fd19, %fd20;
	mov.b64 	%rd2, %fd108;
	mov.b64 	{%r32, %r33}, %rd2;
	and.b32  	%r34, %r33, 2147483647;
	or.b32  	%r35, %r34, %r32;
	setp.ne.s32 	%p2, %r35, 0;
	@%p2 bra 	$L__BB4_5;
	mov.f64 	%fd71, 0d4338000000000000;
	{
	.reg .b32 %temp; 
	mov.b64 	{%r4, %temp}, %fd71;
	}
	mov.f64 	%fd72, 0dC338000000000000;
	add.rn.f64 	%fd73, %fd71, %fd72;
	fma.rn.f64 	%fd74, %fd73, 0dBFE62E42FEFA39EF, 0d0000000000000000;
	fma.rn.f64 	%fd75, %fd73, 0dBC7ABC9E3B39803F, %fd74;
	fma.rn.f64 	%fd76, %fd75, 0d3E5ADE1569CE2BDF, 0d3E928AF3FCA213EA;
	fma.rn.f64 	%fd77, %fd76, %fd75, 0d3EC71DEE62401315;
	fma.rn.f64 	%fd78, %fd77, %fd75, 0d3EFA01997C89EB71;
	fma.rn.f64 	%fd79, %fd78, %fd75, 0d3F2A01A014761F65;
	fma.rn.f64 	%fd80, %fd79, %fd75, 0d3F56C16C1852B7AF;
	fma.rn.f64 	%fd81, %fd80, %fd75, 0d3F81111111122322;
	fma.rn.f64 	%fd82, %fd81, %fd75, 0d3FA55555555502A1;
	fma.rn.f64 	%fd83, %fd82, %fd75, 0d3FC5555555555511;
	fma.rn.f64 	%fd84, %fd83, %fd75, 0d3FE000000000000B;
	fma.rn.f64 	%fd85, %fd84, %fd75, 0d3FF0000000000000;
	fma.rn.f64 	%fd86, %fd85, %fd75, 0d3FF0000000000000;
	{
	.reg .b32 %temp; 
	mov.b64 	{%r5, %temp}, %fd86;
	}
	{
	.reg .b32 %temp; 
	mov.b64 	{%temp, %r6}, %fd86;
	}
	shl.b32 	%r46, %r4, 20;
	add.s32 	%r47, %r46, %r6;
	mov.b64 	%fd107, {%r5, %r47};
	mov.f64 	%fd87, 0d0000000000000000;
	{
	.reg .b32 %temp; 
	mov.b64 	{%temp, %r48}, %fd87;
	}
	mov.b32 	%f2, %r48;
	abs.f32 	%f1, %f2;
	setp.lt.f32 	%p11, %f1, 0f4086232B;
	@%p11 bra 	$L__BB4_15;
	setp.geu.f32 	%p12, %f1, 0f40874800;
	mov.f64 	%fd107, 0d7FF0000000000000;
	@%p12 bra 	$L__BB4_15;
	shr.u32 	%r49, %r4, 31;
	add.s32 	%r50, %r4, %r49;
	shr.s32 	%r51, %r50, 1;
	shl.b32 	%r52, %r51, 20;
	add.s32 	%r53, %r6, %r52;
	mov.b64 	%fd89, {%r5, %r53};
	sub.s32 	%r54, %r4, %r51;
	shl.b32 	%r55, %r54, 20;
	add.s32 	%r56, %r55, 1072693248;
	mov.b32 	%r57, 0;
	mov.b64 	%fd90, {%r57, %r56};
	mul.f64 	%fd107, %fd90, %fd89;
	bra.uni 	$L__BB4_15;
$L__BB4_5:
	abs.f64 	%fd4, %fd108;
	setp.neu.f64 	%p3, %fd4, 0d7FF0000000000000;
	@%p3 bra 	$L__BB4_7;
	mov.f64 	%fd26, 0d0000000000000000;
	mul.rn.f64 	%fd105, %fd108, %fd26;
	mov.b32 	%r60, 1;
	bra.uni 	$L__BB4_10;
$L__BB4_7:
	mul.f64 	%fd21, %fd108, 0d3FE45F306DC9C883;
	cvt.rni.s32.f64 	%r59, %fd21;
	cvt.rn.f64.s32 	%fd22, %r59;
	fma.rn.f64 	%fd23, %fd22, 0dBFF921FB54442D18, %fd108;
	fma.rn.f64 	%fd24, %fd22, 0dBC91A62633145C00, %fd23;
	fma.rn.f64 	%fd105, %fd22, 0dB97B839A252049C0, %fd24;
	setp.ltu.f64 	%p4, %fd4, 0d41E0000000000000;
	@%p4 bra 	$L__BB4_9;
	{ // callseq 4, 0
	.param .b64 param0;
	st.param.f64 	[param0], %fd108;
	.param .align 16 .b8 retval0[16];
	call.uni (retval0), 
	__internal_trig_reduction_slowpathd, 
	(
	param0
	);
	ld.param.f64 	%fd105, [retval0];
	ld.param.b32 	%r59, [retval0+8];
	} // callseq 4
$L__BB4_9:
	add.s32 	%r60, %r59, 1;
$L__BB4_10:
	setp.neu.f64 	%p5, %fd4, 0d7FF0000000000000;
	shl.b32 	%r38, %r60, 6;
	cvt.u64.u32 	%rd3, %r38;
	and.b64  	%rd4, %rd3, 64;
	mov.u64 	%rd5, __cudart_sin_cos_coeffs;
	add.s64 	%rd6, %rd5, %rd4;
	mul.rn.f64 	%fd27, %fd105, %fd105;
	and.b32  	%r39, %r60, 1;
	setp.eq.b32 	%p6, %r39, 1;
	selp.f64 	%fd28, 0dBDA8FF8320FD8164, 0d3DE5DB65F9785EBA, %p6;
	ld.global.nc.v2.f64 	{%fd29, %fd30}, [%rd6];
	fma.rn.f64 	%fd31, %fd28, %fd27, %fd29;
	fma.rn.f64 	%fd32, %fd31, %fd27, %fd30;
	ld.global.nc.v2.f64 	{%fd33, %fd34}, [%rd6+16];
	fma.rn.f64 	%fd35, %fd32, %fd27, %fd33;
	fma.rn.f64 	%fd36, %fd35, %fd27, %fd34;
	ld.global.nc.v2.f64 	{%fd37, %fd38}, [%rd6+32];
	fma.rn.f64 	%fd39, %fd36, %fd27, %fd37;
	fma.rn.f64 	%fd40, %fd39, %fd27, %fd38;
	fma.rn.f64 	%fd41, %fd40, %fd105, %fd105;
	fma.rn.f64 	%fd42, %fd40, %fd27, 0d3FF0000000000000;
	selp.f64 	%fd43, %fd42, %fd41, %p6;
	and.b32  	%r40, %r60, 2;
	setp.eq.s32 	%p7, %r40, 0;
	mov.f64 	%fd44, 0d0000000000000000;
	sub.f64 	%fd45, %fd44, %fd43;
	selp.f64 	%fd107, %fd43, %fd45, %p7;
	@%p5 bra 	$L__BB4_12;
	mov.f64 	%fd51, 0d0000000000000000;
	mul.rn.f64 	%fd106, %fd108, %fd51;
	mov.b32 	%r61, 0;
	bra.uni 	$L__BB4_14;
$L__BB4_12:
	mul.f64 	%fd46, %fd108, 0d3FE45F306DC9C883;
	cvt.rni.s32.f64 	%r61, %fd46;
	cvt.rn.f64.s32 	%fd47, %r61;
	fma.rn.f64 	%fd48, %fd47, 0dBFF921FB54442D18, %fd108;
	fma.rn.f64 	%fd49, %fd47, 0dBC91A62633145C00, %fd48;
	fma.rn.f64 	%fd106, %fd47, 0dB97B839A252049C0, %fd49;
	setp.ltu.f64 	%p8, %fd4, 0d41E0000000000000;
	@%p8 bra 	$L__BB4_14;
	{ // callseq 5, 0
	.param .b64 param0;
	st.param.f64 	[param0], %fd108;
	.param .align 16 .b8 retval0[16];
	call.uni (retval0), 
	__internal_trig_reduction_slowpathd, 
	(
	param0
	);
	ld.param.f64 	%fd106, [retval0];
	ld.param.b32 	%r61, [retval0+8];
	} // callseq 5
$L__BB4_14:
	shl.b32 	%r43, %r61, 6;
	cvt.u64.u32 	%rd7, %r43;
	and.b64  	%rd8, %rd7, 64;
	add.s64 	%rd10, %rd5, %rd8;
	mul.rn.f64 	%fd52, %fd106, %fd106;
	and.b32  	%r44, %r61, 1;
	setp.eq.b32 	%p9, %r44, 1;
	selp.f64 	%fd53, 0dBDA8FF8320FD8164, 0d3DE5DB65F9785EBA, %p9;
	ld.global.nc.v2.f64 	{%fd54, %fd55}, [%rd10];
	fma.rn.f64 	%fd56, %fd53, %fd52, %fd54;
	fma.rn.f64 	%fd57, %fd56, %fd52, %fd55;
	ld.global.nc.v2.f64 	{%fd58, %fd59}, [%rd10+16];
	fma.rn.f64 	%fd60, %fd57, %fd52, %fd58;
	fma.rn.f64 	%fd61, %fd60, %fd52, %fd59;
	ld.global.nc.v2.f64 	{%fd62, %fd63}, [%rd10+32];
	fma.rn.f64 	%fd64, %fd61, %fd52, %fd62;
	fma.rn.f64 	%fd65, %fd64, %fd52, %fd63;
	fma.rn.f64 	%fd66, %fd65, %fd106, %fd106;
	fma.rn.f64 	%fd67, %fd65, %fd52, 0d3FF0000000000000;
	selp.f64 	%fd68, %fd67, %fd66, %p9;
	and.b32  	%r45, %r61, 2;
	setp.eq.s32 	%p10, %r45, 0;
	mov.f64 	%fd69, 0d0000000000000000;
	sub.f64 	%fd70, %fd69, %fd68;
	selp.f64 	%fd108, %fd68, %fd70, %p10;
$L__BB4_15:
	cvta.to.global.u64 	%rd11, %rd1;
	mad.lo.s32 	%r58, %r2, %r17, %r3;
	mul.wide.s32 	%rd12, %r58, 16;
	add.s64 	%rd13, %rd11, %rd12;
	ld.global.v2.f64 	{%fd91, %fd92}, [%rd13];
	mul.f64 	%fd93, %fd107, %fd91;
	mul.f64 	%fd94, %fd108, %fd92;
	sub.f64 	%fd95, %fd93, %fd94;
	mul.f64 	%fd96, %fd108, %fd91;
	fma.rn.f64 	%fd97, %fd107, %fd92, %fd96;
	mul.wide.s32 	%rd14, %r3, 16;
	add.s64 	%rd15, %rd11, %rd14;
	ld.global.v2.f64 	{%fd98, %fd99}, [%rd15];
	add.f64 	%fd100, %fd98, %fd95;
	add.f64 	%fd101, %fd99, %fd97;
	st.global.v2.f64 	[%rd15], {%fd100, %fd101};
	sub.f64 	%fd102, %fd98, %fd95;
	sub.f64 	%fd103, %fd99, %fd97;
	st.global.v2.f64 	[%rd13], {%fd102, %fd103};
$L__BB4_16:
	ret;

}
	// .globl	_Z23bit_reversal_col_kernelPN6thrust24THRUST_300001_SM_1000_NS7complexIdEEPiiii
.visible .entry _Z23bit_reversal_col_kernelPN6thrust24THRUST_300001_SM_1000_NS7complexIdEEPiiii(
	.param .u64 .ptr .align 1 _Z23bit_reversal_col_kernelPN6thrust24THRUST_300001_SM_1000_NS7complexIdEEPiiii_param_0,
	.param .u64 .ptr .align 1 _Z23bit_reversal_col_kernelPN6thrust24THRUST_300001_SM_1000_NS7complexIdEEPiiii_param_1,
	.param .u32 _Z23bit_reversal_col_kernelPN6thrust24THRUST_300001_SM_1000_NS7complexIdEEPiiii_param_2,
	.param .u32 _Z23bit_reversal_col_kernelPN6thrust24THRUST_300001_SM_1000_NS7complexIdEEPiiii_param_3,
	.param .u32 _Z23bit_reversal_col_kernelPN6thrust24THRUST_300001_SM_1000_NS7complexIdEEPiiii_param_4
)
{
	.reg .pred 	%p<3>;
	.reg .b32 	%r<11>;
	.reg .b64 	%rd<11>;
	.reg .b64 	%fd<5>;

	ld.param.u64 	%rd1, [_Z23bit_reversal_col_kernelPN6thrust24THRUST_300001_SM_1000_NS7complexIdEEPiiii_param_0];
	ld.param.u64 	%rd2, [_Z23bit_reversal_col_kernelPN6thrust24THRUST_300001_SM_1000_NS7complexIdEEPiiii_param_1];
	ld.param.u32 	%r5, [_Z23bit_reversal_col_kernelPN6thrust24THRUST_300001_SM_1000_NS7complexIdEEPiiii_param_2];
	ld.param.u32 	%r3, [_Z23bit_reversal_col_kernelPN6thrust24THRUST_300001_SM_1000_NS7complexIdEEPiiii_param_3];
	ld.param.u32 	%r4, [_Z23bit_reversal_col_kernelPN6thrust24THRUST_300001_SM_1000_NS7complexIdEEPiiii_param_4];
	mov.u32 	%r6, %ctaid.x;
	mov.u32 	%r7, %ntid.x;
	mov.u32 	%r8, %tid.x;
	mad.lo.s32 	%r1, %r6, %r7, %r8;
	setp.ge.s32 	%p1, %r1, %r5;
	@%p1 bra 	$L__BB5_3;
	cvta.to.global.u64 	%rd3, %rd2;
	mul.wide.s32 	%rd4, %r1, 4;
	add.s64 	%rd5, %rd3, %rd4;
	ld.global.u32 	%r2, [%rd5];
	setp.ge.s32 	%p2, %r1, %r2;
	@%p2 bra 	$L__BB5_3;
	cvta.to.global.u64 	%rd6, %rd1;
	mad.lo.s32 	%r9, %r4, %r1, %r3;
	mul.wide.s32 	%rd7, %r9, 16;
	add.s64 	%rd8, %rd6, %rd7;
	ld.global.v2.f64 	{%fd1, %fd2}, [%rd8];
	mad.lo.s32 	%r10, %r2, %r4, %r3;
	mul.wide.s32 	%rd9, %r10, 16;
	add.s64 	%rd10, %rd6, %rd9;
	ld.global.v2.f64 	{%fd3, %fd4}, [%rd10];
	st.global.v2.f64 	[%rd8], {%fd3, %fd4};
	st.global.v2.f64 	[%rd10], {%fd1, %fd2};
$L__BB5_3:
	ret;

}
	// .globl	_Z22compute_max_val_kernelPN6thrust24THRUST_300001_SM_1000_NS7complexIdEEPdiii
.visible .entry _Z22compute_max_val_kernelPN6thrust24THRUST_300001_SM_1000_NS7complexIdEEPdiii(
	.param .u64 .ptr .align 1 _Z22compute_max_val_kernelPN6thrust24THRUST_300001_SM_1000_NS7complexIdEEPdiii_param_0,
	.param .u64 .ptr .align 1 _Z22compute_max_val_kernelPN6thrust24THRUST_300001_SM_1000_NS7complexIdEEPdiii_param_1,
	.param .u32 _Z22compute_max_val_kernelPN6thrust24THRUST_300001_SM_1000_NS7complexIdEEPdiii_param_2,
	.param .u32 _Z22compute_max_val_kernelPN6thrust24THRUST_300001_SM_1000_NS7complexIdEEPdiii_param_3,
	.param .u32 _Z22compute_max_val_kernelPN6thrust24THRUST_300001_SM_1000_NS7complexIdEEPdiii_param_4
)
{
	.reg .pred 	%p<10>;
	.reg .b32 	%r<50>;
	.reg .b64 	%rd<13>;
	.reg .b64 	%fd<71>;

	ld.param.u64 	%rd1, [_Z22compute_max_val_kernelPN6thrust24THRUST_300001_SM_1000_NS7complexIdEEPdiii_param_0];
	ld.param.u64 	%rd2, [_Z22compute_max_val_kernelPN6thrust24THRUST_300001_SM_1000_NS7complexIdEEPdiii_param_1];
	ld.param.u32 	%r14, [_Z22compute_max_val_kernelPN6thrust24THRUST_300001_SM_1000_NS7complexIdEEPdiii_param_2];
	ld.param.u32 	%r16, [_Z22compute_max_val_kernelPN6thrust24THRUST_300001_SM_1000_NS7complexIdEEPdiii_param_3];
	ld.param.u32 	%r13, [_Z22compute_max_val_kernelPN6thrust24THRUST_300001_SM_1000_NS7complexIdEEPdiii_param_4];
	mov.u32 	%r17, %ctaid.x;
	mov.u32 	%r18, %ntid.x;
	mov.u32 	%r19, %tid.x;
	mad.lo.s32 	%r1, %r17, %r18, %r19;
	mov.u32 	%r20, %ctaid.y;
	mov.u32 	%r21, %ntid.y;
	mov.u32 	%r22, %tid.y;
	mad.lo.s32 	%r23, %r20, %r21, %r22;
	setp.ge.s32 	%p1, %r1, %r16;
	setp.ge.s32 	%p2, %r23, %r14;
	or.pred  	%p3, %p1, %p2;
	@%p3 bra 	$L__BB6_9;
	cvta.to.global.u64 	%rd3, %rd1;
	mad.lo.s32 	%r25, %r13, %r23, %r1;
	mul.wide.s32 	%rd4, %r25, 16;
	add.s64 	%rd5, %rd3, %rd4;
	ld.global.v2.f64 	{%fd10, %fd11}, [%rd5];
	abs.f64 	%fd12, %fd10;
	abs.f64 	%fd13, %fd11;
	mov.b64 	%rd6, %fd13;
	mov.b64 	%rd7, %fd12;
	min.u64 	%rd8, %rd6, %rd7;
	mov.b64 	%fd14, %rd8;
	max.u64 	%rd9, %rd7, %rd6;
	mov.b64 	%fd15, %rd9;
	{
	.reg .b32 %temp; 
	mov.b64 	{%temp, %r26}, %fd15;
	}
	and.b32  	%r27, %r26, -4194304;
	xor.b32  	%r28, %r27, 2144337920;
	mov.b32 	%r29, 0;
	mov.b64 	%fd16, {%r29, %r28};
	mul.f64 	%fd17, %fd16, %fd14;
	mul.f64 	%fd18, %fd16, %fd15;
	mul.f64 	%fd19, %fd17, %fd17;
	fma.rn.f64 	%fd20, %fd18, %fd18, %fd19;
	min.f64 	%fd21, %fd20, 0d7FEFFFFFFFFFFFFF;
	rsqrt.approx.ftz.f64 	%fd22, %fd21;
	mul.rn.f64 	%fd23, %fd22, %fd22;
	neg.f64 	%fd24, %fd23;
	fma.rn.f64 	%fd25, %fd21, %fd24, 0d3FF0000000000000;
	fma.rn.f64 	%fd26, %fd25, 0d3FD8000000000000, 0d3FE0000000000000;
	mul.rn.f64 	%fd27, %fd25, %fd22;
	fma.rn.f64 	%fd28, %fd26, %fd27, %fd22;
	mul.f64 	%fd29, %fd20, %fd28;
	or.b32  	%r30, %r27, 1048576;
	mov.b64 	%fd30, {%r29, %r30};
	mul.f64 	%fd31, %fd30, %fd29;
	setp.eq.f64 	%p4, %fd14, 0d0000000000000000;
	selp.f64 	%fd32, %fd15, %fd31, %p4;
	{
	.reg .b32 %temp; 
	mov.b64 	{%temp, %r31}, %fd14;
	}
	mov.f64 	%fd33, 0d7FF0000000000000;
	{
	.reg .b32 %temp; 
	mov.b64 	{%temp, %r32}, %fd33;
	}
	setp.lt.u32 	%p5, %r31, %r32;
	selp.f64 	%fd34, %fd32, %fd14, %p5;
	add.f64 	%fd68, %fd34, 0d3FF0000000000000;
	{
	.reg .b32 %temp; 
	mov.b64 	{%temp, %r46}, %fd68;
	}
	{
	.reg .b32 %temp; 
	mov.b64 	{%r47, %temp}, %fd68;
	}
	setp.gt.s32 	%p6, %r46, 1048575;
	mov.b32 	%r48, -1023;
	@%p6 bra 	$L__BB6_3;
	mul.f64 	%fd68, %fd68, 0d4350000000000000;
	{
	.reg .b32 %temp; 
	mov.b64 	{%temp, %r46}, %fd68;
	}
	{
	.reg .b32 %temp; 
	mov.b64 	{%r47, %temp}, %fd68;
	}
	mov.b32 	%r48, -1077;
$L__BB6_3:
	add.s32 	%r34, %r46, -1;
	setp.gt.u32 	%p7, %r34, 2146435070;
	@%p7 bra 	$L__BB6_7;
	shr.u32 	%r37, %r46, 20;
	add.s32 	%r49, %r48, %r37;
	and.b32  	%r38, %r46, 1048575;
	or.b32  	%r39, %r38, 1072693248;
	mov.b64 	%fd69, {%r47, %r39};
	setp.lt.u32 	%p9, %r39, 1073127583;
	@%p9 bra 	$L__BB6_6;
	{
	.reg .b32 %temp; 
	mov.b64 	{%r40, %temp}, %fd69;
	}
	{
	.reg .b32 %temp; 
	mov.b64 	{%temp, %r41}, %fd69;
	}
	add.s32 	%r42, %r41, -1048576;
	mov.b64 	%fd69, {%r40, %r42};
	add.s32 	%r49, %r49, 1;
$L__BB6_6:
	add.f64 	%fd36, %fd69, 0dBFF0000000000000;
	add.f64 	%fd37, %fd69, 0d3FF0000000000000;
	rcp.approx.ftz.f64 	%fd38, %fd37;
	neg.f64 	%fd39, %fd37;
	fma.rn.f64 	%fd40, %fd39, %fd38, 0d3FF0000000000000;
	fma.rn.f64 	%fd41, %fd40, %fd40, %fd40;
	fma.rn.f64 	%fd42, %fd41, %fd38, %fd38;
	mul.f64 	%fd43, %fd36, %fd42;
	fma.rn.f64 	%fd44, %fd36, %fd42, %fd43;
	mul.f64 	%fd45, %fd44, %fd44;
	fma.rn.f64 	%fd46, %fd45, 0d3EB1380B3AE80F1E, 0d3ED0EE258B7A8B04;
	fma.rn.f64 	%fd47, %fd46, %fd45, 0d3EF3B2669F02676F;
	fma.rn.f64 	%fd48, %fd47, %fd45, 0d3F1745CBA9AB0956;
	fma.rn.f64 	%fd49, %fd48, %fd45, 0d3F3C71C72D1B5154;
	fma.rn.f64 	%fd50, %fd49, %fd45, 0d3F624924923BE72D;
	fma.rn.f64 	%fd51, %fd50, %fd45, 0d3F8999999999A3C4;
	fma.rn.f64 	%fd52, %fd51, %fd45, 0d3FB5555555555554;
	sub.f64 	%fd53, %fd36, %fd44;
	add.f64 	%fd54, %fd53, %fd53;
	neg.f64 	%fd55, %fd44;
	fma.rn.f64 	%fd56, %fd55, %fd36, %fd54;
	mul.f64 	%fd57, %fd42, %fd56;
	mul.f64 	%fd58, %fd45, %fd52;
	fma.rn.f64 	%fd59, %fd58, %fd44, %fd57;
	xor.b32  	%r43, %r49, -2147483648;
	mov.b32 	%r44, 1127219200;
	mov.b64 	%fd60, {%r43, %r44};
	mov.b32 	%r45, -2147483648;
	mov.b64 	%fd61, {%r45, %r44};
	sub.f64 	%fd62, %fd60, %fd61;
	fma.rn.f64 	%fd63, %fd62, 0d3FE62E42FEFA39EF, %fd44;
	fma.rn.f64 	%fd64, %fd62, 0dBFE62E42FEFA39EF, %fd63;
	sub.f64 	%fd65, %fd64, %fd44;
	sub.f64 	%fd66, %fd59, %fd65;
	fma.rn.f64 	%fd67, %fd62, 0d3C7ABC9E3B39803F, %fd66;
	add.f64 	%fd70, %fd63, %fd67;
	bra.uni 	$L__BB6_8;
$L__BB6_7:
	fma.rn.f64 	%fd35, %fd68, 0d7FF0000000000000, 0d7FF0000000000000;
	{
	.reg .b32 %temp; 
	mov.b64 	{%temp, %r35}, %fd68;
	}
	and.b32  	%r36, %r35, 2147483647;
	setp.eq.s32 	%p8, %r36, 0;
	selp.f64 	%fd70, 0dFFF0000000000000, %fd35, %p8;
$L__BB6_8:
	mov.b64 	%rd10, %fd70;
	cvta.to.global.u64 	%rd11, %rd2;
	atom.global.max.u64 	%rd12, [%rd11], %rd10;
$L__BB6_9:
	ret;

}
	// .globl	_Z23convert_to_image_kernelPN6thrust24THRUST_300001_SM_1000_NS7complexIdEEPhPdiii
.visible .entry _Z23convert_to_image_kernelPN6thrust24THRUST_300001_SM_1000_NS7complexIdEEPhPdiii(
	.param .u64 .ptr .align 1 _Z23convert_to_image_kernelPN6thrust24THRUST_300001_SM_1000_NS7complexIdEEPhPdiii_param_0,
	.param .u64 .ptr .align 1 _Z23convert_to_image_kernelPN6thrust24THRUST_300001_SM_1000_NS7complexIdEEPhPdiii_param_1,
	.param .u64 .ptr .align 1 _Z23convert_to_image_kernelPN6thrust24THRUST_300001_SM_1000_NS7complexIdEEPhPdiii_param_2,
	.param .u32 _Z23convert_to_image_kernelPN6thrust24THRUST_300001_SM_1000_NS7complexIdEEPhPdiii_param_3,
	.param .u32 _Z23convert_to_image_kernelPN6thrust24THRUST_300001_SM_1000_NS7complexIdEEPhPdiii_param_4,
	.param .u32 _Z23convert_to_image_kernelPN6thrust24THRUST_300001_SM_1000_NS7complexIdEEPhPdiii_param_5
)
{
	.reg .pred 	%p<10>;
	.reg .b32 	%r<52>;
	.reg .b64 	%rd<15>;
	.reg .b64 	%fd<74>;

	ld.param.u64 	%rd1, [_Z23convert_to_image_kernelPN6thrust24THRUST_300001_SM_1000_NS7complexIdEEPhPdiii_param_0];
	ld.param.u64 	%rd2, [_Z23convert_to_image_kernelPN6thrust24THRUST_300001_SM_1000_NS7complexIdEEPhPdiii_param_1];
	ld.param.u64 	%rd3, [_Z23convert_to_image_kernelPN6thrust24THRUST_300001_SM_1000_NS7complexIdEEPhPdiii_param_2];
	ld.param.u32 	%r15, [_Z23convert_to_image_kernelPN6thrust24THRUST_300001_SM_1000_NS7complexIdEEPhPdiii_param_3];
	ld.param.u32 	%r13, [_Z23convert_to_image_kernelPN6thrust24THRUST_300001_SM_1000_NS7complexIdEEPhPdiii_param_4];
	ld.param.u32 	%r14, [_Z23convert_to_image_kernelPN6thrust24THRUST_300001_SM_1000_NS7complexIdEEPhPdiii_param_5];
	mov.u32 	%r17, %ctaid.x;
	mov.u32 	%r18, %ntid.x;
	mov.u32 	%r19, %tid.x;
	mad.lo.s32 	%r1, %r17, %r18, %r19;
	mov.u32 	%r20, %ctaid.y;
	mov.u32 	%r21, %ntid.y;
	mov.u32 	%r22, %tid.y;
	mad.lo.s32 	%r23, %r20, %r21, %r22;
	setp.ge.s32 	%p1, %r1, %r13;
	setp.ge.s32 	%p2, %r23, %r15;
	or.pred  	%p3, %p1, %p2;
	@%p3 bra 	$L__BB7_9;
	cvta.to.global.u64 	%rd4, %rd1;
	mad.lo.s32 	%r25, %r14, %r23, %r1;
	mul.wide.s32 	%rd5, %r25, 16;
	add.s64 	%rd6, %rd4, %rd5;
	ld.global.v2.f64 	{%fd10, %fd11}, [%rd6];
	abs.f64 	%fd12, %fd10;
	abs.f64 	%fd13, %fd11;
	mov.b64 	%rd7, %fd13;
	mov.b64 	%rd8, %fd12;
	min.u64 	%rd9, %rd7, %rd8;
	mov.b64 	%fd14, %rd9;
	max.u64 	%rd10, %rd8, %rd7;
	mov.b64 	%fd15, %rd10;
	{
	.reg .b32 %temp; 
	mov.b64 	{%temp, %r26}, %fd15;
	}
	and.b32  	%r27, %r26, -4194304;
	xor.b32  	%r28, %r27, 2144337920;
	mov.b32 	%r29, 0;
	mov.b64 	%fd16, {%r29, %r28};
	mul.f64 	%fd17, %fd16, %fd14;
	mul.f64 	%fd18, %fd16, %fd15;
	mul.f64 	%fd19, %fd17, %fd17;
	fma.rn.f64 	%fd20, %fd18, %fd18, %fd19;
	min.f64 	%fd21, %fd20, 0d7FEFFFFFFFFFFFFF;
	rsqrt.approx.ftz.f64 	%fd22, %fd21;
	mul.rn.f64 	%fd23, %fd22, %fd22;
	neg.f64 	%fd24, %fd23;
	fma.rn.f64 	%fd25, %fd21, %fd24, 0d3FF0000000000000;
	fma.rn.f64 	%fd26, %fd25, 0d3FD8000000000000, 0d3FE0000000000000;
	mul.rn.f64 	%fd27, %fd25, %fd22;
	fma.rn.f64 	%fd28, %fd26, %fd27, %fd22;
	mul.f64 	%fd29, %fd20, %fd28;
	or.b32  	%r30, %r27, 1048576;
	mov.b64 	%fd30, {%r29, %r30};
	mul.f64 	%fd31, %fd30, %fd29;
	setp.eq.f64 	%p4, %fd14, 0d0000000000000000;
	selp.f64 	%fd32, %fd15, %fd31, %p4;
	{
	.reg .b32 %temp; 
	mov.b64 	{%temp, %r31}, %fd14;
	}
	mov.f64 	%fd33, 0d7FF0000000000000;
	{
	.reg .b32 %temp; 
	mov.b64 	{%temp, %r32}, %fd33;
	}
	setp.lt.u32 	%p5, %r31, %r32;
	selp.f64 	%fd34, %fd32, %fd14, %p5;
	add.f64 	%fd71, %fd34, 0d3FF0000000000000;
	{
	.reg .b32 %temp; 
	mov.b64 	{%temp, %r48}, %fd71;
	}
	{
	.reg .b32 %temp; 
	mov.b64 	{%r49, %temp}, %fd71;
	}
	setp.gt.s32 	%p6, %r48, 1048575;
	mov.b32 	%r50, -1023;
	@%p6 bra 	$L__BB7_3;
	mul.f64 	%fd71, %fd71, 0d4350000000000000;
	{
	.reg .b32 %temp; 
	mov.b64 	{%temp, %r48}, %fd71;
	}
	{
	.reg .b32 %temp; 
	mov.b64 	{%r49, %temp}, %fd71;
	}
	mov.b32 	%r50, -1077;
$L__BB7_3:
	add.s32 	%r34, %r48, -1;
	setp.gt.u32 	%p7, %r34, 2146435070;
	@%p7 bra 	$L__BB7_7;
	shr.u32 	%r37, %r48, 20;
	add.s32 	%r51, %r50, %r37;
	and.b32  	%r38, %r48, 1048575;
	or.b32  	%r39, %r38, 1072693248;
	mov.b64 	%fd72, {%r49, %r39};
	setp.lt.u32 	%p9, %r39, 1073127583;
	@%p9 bra 	$L__BB7_6;
	{
	.reg .b32 %temp; 
	mov.b64 	{%r40, %temp}, %fd72;
	}
	{
	.reg .b32 %temp; 
	mov.b64 	{%temp, %r41}, %fd72;
	}
	add.s32 	%r42, %r41, -1048576;
	mov.b64 	%fd72, {%r40, %r42};
	add.s32 	%r51, %r51, 1;
$L__BB7_6:
	add.f64 	%fd36, %fd72, 0dBFF0000000000000;
	add.f64 	%fd37, %fd72, 0d3FF0000000000000;
	rcp.approx.ftz.f64 	%fd38, %fd37;
	neg.f64 	%fd39, %fd37;
	fma.rn.f64 	%fd40, %fd39, %fd38, 0d3FF0000000000000;
	fma.rn.f64 	%fd41, %fd40, %fd40, %fd40;
	fma.rn.f64 	%fd42, %fd41, %fd38, %fd38;
	mul.f64 	%fd43, %fd36, %fd42;
	fma.rn.f64 	%fd44, %fd36, %fd42, %fd43;
	mul.f64 	%fd45, %fd44, %fd44;
	fma.rn.f64 	%fd46, %fd45, 0d3EB1380B3AE80F1E, 0d3ED0EE258B7A8B04;
	fma.rn.f64 	%fd47, %fd46, %fd45, 0d3EF3B2669F02676F;
	fma.rn.f64 	%fd48, %fd47, %fd45, 0d3F1745CBA9AB0956;
	fma.rn.f64 	%fd49, %fd48, %fd45, 0d3F3C71C72D1B5154;
	fma.rn.f64 	%fd50, %fd49, %fd45, 0d3F624924923BE72D;
	fma.rn.f64 	%fd51, %fd50, %fd45, 0d3F8999999999A3C4;
	fma.rn.f64 	%fd52, %fd51, %fd45, 0d3FB5555555555554;
	sub.f64 	%fd53, %fd36, %fd44;
	add.f64 	%fd54, %fd53, %fd53;
	neg.f64 	%fd55, %fd44;
	fma.rn.f64 	%fd56, %fd55, %fd36, %fd54;
	mul.f64 	%fd57, %fd42, %fd56;
	mul.f64 	%fd58, %fd45, %fd52;
	fma.rn.f64 	%fd59, %fd58, %fd44, %fd57;
	xor.b32  	%r43, %r51, -2147483648;
	mov.b32 	%r44, 1127219200;
	mov.b64 	%fd60, {%r43, %r44};
	mov.b32 	%r45, -2147483648;
	mov.b64 	%fd61, {%r45, %r44};
	sub.f64 	%fd62, %fd60, %fd61;
	fma.rn.f64 	%fd63, %fd62, 0d3FE62E42FEFA39EF, %fd44;
	fma.rn.f64 	%fd64, %fd62, 0dBFE62E42FEFA39EF, %fd63;
	sub.f64 	%fd65, %fd64, %fd44;
	sub.f64 	%fd66, %fd59, %fd65;
	fma.rn.f64 	%fd67, %fd62, 0d3C7ABC9E3B39803F, %fd66;
	add.f64 	%fd73, %fd63, %fd67;
	bra.uni 	$L__BB7_8;
$L__BB7_7:
	fma.rn.f64 	%fd35, %fd71, 0d7FF0000000000000, 0d7FF0000000000000;
	{
	.reg .b32 %temp; 
	mov.b64 	{%temp, %r35}, %fd71;
	}
	and.b32  	%r36, %r35, 2147483647;
	setp.eq.s32 	%p8, %r36, 0;
	selp.f64 	%fd73, 0dFFF0000000000000, %fd35, %p8;
$L__BB7_8:
	cvta.to.global.u64 	%rd11, %rd3;
	ld.global.f64 	%fd68, [%rd11];
	div.rn.f64 	%fd69, %fd73, %fd68;
	mul.f64 	%fd70, %fd69, 0d406FE00000000000;
	cvt.rzi.u32.f64 	%r46, %fd70;
	mad.lo.s32 	%r47, %r13, %r23, %r1;
	cvt.s64.s32 	%rd12, %r47;
	cvta.to.global.u64 	%rd13, %rd2;
	add.s64 	%rd14, %rd13, %rd12;
	st.global.u8 	[%rd14], %r46;
$L__BB7_9:
	ret;

}
	// .globl	_Z22convert_to_gray_kernelPhS_iii
.visible .entry _Z22convert_to_gray_kernelPhS_iii(
	.param .u64 .ptr .align 1 _Z22convert_to_gray_kernelPhS_iii_param_0,
	.param .u64 .ptr .align 1 _Z22convert_to_gray_kernelPhS_iii_param_1,
	.param .u32 _Z22convert_to_gray_kernelPhS_iii_param_2,
	.param .u32 _Z22convert_to_gray_kernelPhS_iii_param_3,
	.param .u32 _Z22convert_to_gray_kernelPhS_iii_param_4
)
{
	.reg .pred 	%p<4>;
	.reg .b16 	%rs<4>;
	.reg .b32 	%r<17>;
	.reg .b32 	%f<7>;
	.reg .b64 	%rd<9>;

	ld.param.u64 	%rd1, [_Z22convert_to_gray_kernelPhS_iii_param_0];
	ld.param.u64 	%rd2, [_Z22convert_to_gray_kernelPhS_iii_param_1];
	ld.param.u32 	%r5, [_Z22convert_to_gray_kernelPhS_iii_param_2];
	ld.param.u32 	%r3, [_Z22convert_to_gray_kernelPhS_iii_param_3];
	ld.param.u32 	%r4, [_Z22convert_to_gray_kernelPhS_iii_param_4];
	mov.u32 	%r7, %ctaid.x;
	mov.u32 	%r8, %ntid.x;
	mov.u32 	%r9, %tid.x;
	mad.lo.s32 	%r1, %r7, %r8, %r9;
	mov.u32 	%r10, %ctaid.y;
	mov.u32 	%r11, %ntid.y;
	mov.u32 	%r12, %tid.y;
	mad.lo.s32 	%r13, %r10, %r11, %r12;
	setp.ge.s32 	%p1, %r1, %r3;
	setp.ge.s32 	%p2, %r13, %r5;
	or.pred  	%p3, %p1, %p2;
	@%p3 bra 	$L__BB8_2;
	cvta.to.global.u64 	%rd3, %rd1;
	cvta.to.global.u64 	%rd4, %rd2;
	mad.lo.s32 	%r14, %r3, %r13, %r1;
	mul.lo.s32 	%r15, %r14, %r4;
	cvt.s64.s32 	%rd5, %r15;
	add.s64 	%rd6, %rd3, %rd5;
	ld.global.u8 	%rs1, [%rd6+2];
	ld.global.u8 	%rs2, [%rd6+1];
	ld.global.u8 	%rs3, [%rd6];
	cvt.rn.f32.u16 	%f1, %rs1;
	cvt.rn.f32.u16 	%f2, %rs2;
	mul.f32 	%f3, %f2, 0f3F1645A2;
	fma.rn.f32 	%f4, %f1, 0f3E991687, %f3;
	cvt.rn.f32.u16 	%f5, %rs3;
	fma.rn.f32 	%f6, %f5, 0f3DE978D5, %f4;
	cvt.rzi.u32.f32 	%r16, %f6;
	cvt.s64.s32 	%rd7, %r14;
	add.s64 	%rd8, %rd4, %rd7;
	st.global.u8 	[%rd8], %r16;
$L__BB8_2:
	ret;

}
.func  (.param .align 16 .b8 func_retval0[16]) __internal_trig_reduction_slowpathd(
	.param .b64 __internal_trig_reduction_slowpathd_param_0
)
{
	.local .align 8 .b8 	__local_depot9[40];
	.reg .b64 	%SP;
	.reg .b64 	%SPL;
	.reg .pred 	%p<10>;
	.reg .b32 	%r<47>;
	.reg .b64 	%rd<74>;
	.reg .b64 	%fd<5>;

	mov.u64 	%SPL, __local_depot9;
	ld.param.f64 	%fd4, [__internal_trig_reduction_slowpathd_param_0];
	add.u64 	%rd1, %SPL, 0;
	{
	.reg .b32 %temp; 
	mov.b64 	{%temp, %r1}, %fd4;
	}
	shr.u32 	%r2, %r1, 20;
	and.b32  	%r3, %r2, 2047;
	setp.eq.s32 	%p1, %r3, 2047;
	mov.b32 	%r46, 0;
	@%p1 bra 	$L__BB9_9;
	add.s32 	%r20, %r3, -1024;
	mov.b64 	%rd20, %fd4;
	shl.b64 	%rd2, %rd20, 11;
	shr.u32 	%r4, %r20, 6;
	sub.s32 	%r45, 15, %r4;
	sub.s32 	%r21, 19, %r4;
	setp.lt.u32 	%p2, %r20, 128;
	selp.b32 	%r6, 18, %r21, %p2;
	setp.ge.s32 	%p3, %r45, %r6;
	mov.b64 	%rd70, 0;
	@%p3 bra 	$L__BB9_4;
	add.s32 	%r23, %r6, %r4;
	neg.s32 	%r43, %r23;
	or.b64  	%rd3, %rd2, -9223372036854775808;
	mov.b64 	%rd70, 0;
	mov.b32 	%r42, 0;
	mov.u64 	%rd25, __cudart_i2opi_d;
	mov.u32 	%r44, %r45;
$L__BB9_3:
	.pragma "nounroll";
	mul.wide.s32 	%rd22, %r42, 8;
	add.s64 	%rd23, %rd1, %rd22;
	mul.wide.s32 	%rd24, %r44, 8;
	add.s64 	%rd26, %rd25, %rd24;
	ld.global.nc.u64 	%rd27, [%rd26];
	{
	.reg .u32 %r0, %r1, %r2, %r3, %alo, %ahi, %blo, %bhi, %clo, %chi;
	mov.b64 	{%alo,%ahi}, %rd27;
	mov.b64 	{%blo,%bhi}, %rd3;
	mov.b64 	{%clo,%chi}, %rd70;
	mad.lo.cc.u32 	%r0, %alo, %blo, %clo;
	madc.hi.cc.u32 	%r1, %alo, %blo, %chi;
	madc.hi.u32 	%r2, %alo, %bhi, 0;
	mad.lo.cc.u32 	%r1, %alo, %bhi, %r1;
	madc.hi.cc.u32 	%r2, %ahi, %blo, %r2;
	madc.hi.u32 	%r3, %ahi, %bhi, 0;
	mad.lo.cc.u32 	%r1, %ahi, %blo, %r1;
	madc.lo.cc.u32 	%r2, %ahi, %bhi, %r2;
	addc.u32 	%r3, %r3, 0;
	mov.b64 	%rd28, {%r0,%r1};
	mov.b64 	%rd70, {%r2,%r3};
	}
	st.local.u64 	[%rd23], %rd28;
	add.s32 	%r44, %r44, 1;
	add.s32 	%r43, %r43, 1;
	add.s32 	%r42, %r42, 1;
	setp.ne.s32 	%p4, %r43, -15;
	mov.u32 	%r45, %r6;
	@%p4 bra 	$L__BB9_3;
$L__BB9_4:
	cvt.s64.s32 	%rd29, %r45;
	cvt.u64.u32 	%rd30, %r4;
	add.s64 	%rd31, %rd30, %rd29;
	shl.b64 	%rd32, %rd31, 3;
	add.s64 	%rd33, %rd1, %rd32;
	st.local.u64 	[%rd33+-120], %rd70;
	and.b32  	%r15, %r2, 63;
	ld.local.u64 	%rd72, [%rd1+16];
	ld.local.u64 	%rd71, [%rd1+24];
	setp.eq.s32 	%p5, %r15, 0;
	@%p5 bra 	$L__BB9_6;
	shl.b64 	%rd34, %rd71, %r15;
	shr.u64 	%rd35, %rd72, 1;
	xor.b32  	%r24, %r15, 63;
	shr.u64 	%rd36, %rd35, %r24;
	or.b64  	%rd71, %rd34, %rd36;
	ld.local.u64 	%rd37, [%rd1+8];
	shl.b64 	%rd38, %rd72, %r15;
	shr.u64 	%rd39, %rd37, 1;
	shr.u64 	%rd40, %rd39, %r24;
	or.b64  	%rd72, %rd38, %rd40;
$L__BB9_6:
	and.b32  	%r25, %r1, -2147483648;
	shr.u64 	%rd41, %rd71, 62;
	cvt.u32.u64 	%r26, %rd41;
	mov.b64 	{%r27, %r28}, %rd71;
	mov.b64 	{%r29, %r30}, %rd72;
	shf.l.wrap.b32 	%r31, %r30, %r27, 2;
	shf.l.wrap.b32 	%r32, %r27, %r28, 2;
	mov.b64 	%rd42, {%r31, %r32};
	shl.b64 	%rd43, %rd72, 2;
	shr.u64 	%rd44, %rd42, 63;
	cvt.u32.u64 	%r33, %rd44;
	add.s32 	%r34, %r33, %r26;
	setp.eq.s32 	%p6, %r25, 0;
	neg.s32 	%r35, %r34;
	selp.b32 	%r46, %r34, %r35, %p6;
	setp.gt.s64 	%p7, %rd42, -1;
	mov.b64 	%rd45, 0;
	{
	.reg .u32 %r0, %r1, %r2, %r3, %a0, %a1, %a2, %a3, %b0, %b1, %b2, %b3;
	mov.b64 	{%a0,%a1}, %rd45;
	mov.b64 	{%a2,%a3}, %rd45;
	mov.b64 	{%b0,%b1}, %rd43;
	mov.b64 	{%b2,%b3}, %rd42;
	sub.cc.u32 	%r0, %a0, %b0;
	subc.cc.u32 	%r1, %a1, %b1;
	subc.cc.u32 	%r2, %a2, %b2;
	subc.u32 	%r3, %a3, %b3;
	mov.b64 	%rd46, {%r0,%r1};
	mov.b64 	%rd47, {%r2,%r3};
	}
	xor.b32  	%r36, %r25, -2147483648;
	selp.b64 	%rd73, %rd42, %rd47, %p7;
	selp.b64 	%rd14, %rd43, %rd46, %p7;
	selp.b32 	%r17, %r25, %r36, %p7;
	clz.b64 	%r37, %rd73;
	cvt.u64.u32 	%rd15, %r37;
	setp.eq.s32 	%p8, %r37, 0;
	@%p8 bra 	$L__BB9_8;
	cvt.u32.u64 	%r38, %rd15;
	and.b32  	%r39, %r38, 63;
	shl.b64 	%rd48, %rd73, %r39;
	shr.u64 	%rd49, %rd14, 1;
	not.b32 	%r40, %r38;
	and.b32  	%r41, %r40, 63;
	shr.u64 	%rd50, %rd49, %r41;
	or.b64  	%rd73, %rd48, %rd50;
$L__BB9_8:
	mov.b64 	%rd51, -3958705157555305931;
	{
	.reg .u32 %r0, %r1, %r2, %r3, %alo, %ahi, %blo, %bhi;
	mov.b64 	{%alo,%ahi}, %rd73;
	mov.b64 	{%blo,%bhi}, %rd51;
	mul.lo.u32 	%r0, %alo, %blo;
	mul.hi.u32 	%r1, %alo, %blo;
	mad.lo.cc.u32 	%r1, %alo, %bhi, %r1;
	madc.hi.u32 	%r2, %alo, %bhi, 0;
	mad.lo.cc.u32 	%r1, %ahi, %blo, %r1;
	madc.hi.cc.u32 	%r2, %ahi, %blo, %r2;
	madc.hi.u32 	%r3, %ahi, %bhi, 0;
	mad.lo.cc.u32 	%r2, %ahi, %bhi, %r2;
	addc.u32 	%r3, %r3, 0;
	mov.b64 	%rd52, {%r0,%r1};
	mov.b64 	%rd53, {%r2,%r3};
	}
	setp.gt.s64 	%p9, %rd53, 0;
	{
	.reg .u32 %r0, %r1, %r2, %r3, %a0, %a1, %a2, %a3, %b0, %b1, %b2, %b3;
	mov.b64 	{%a0,%a1}, %rd52;
	mov.b64 	{%a2,%a3}, %rd53;
	mov.b64 	{%b0,%b1}, %rd52;
	mov.b64 	{%b2,%b3}, %rd53;
	add.cc.u32 	%r0, %a0, %b0;
	addc.cc.u32 	%r1, %a1, %b1;
	addc.cc.u32 	%r2, %a2, %b2;
	addc.u32 	%r3, %a3, %b3;
	mov.b64 	%rd54, {%r0,%r1};
	mov.b64 	%rd55, {%r2,%r3};
	}
	selp.b64 	%rd56, %rd55, %rd53, %p9;
	selp.s64 	%rd57, -1, 0, %p9;
	sub.s64 	%rd58, %rd57, %rd15;
	cvt.u64.u32 	%rd59, %r17;
	shl.b64 	%rd60, %rd59, 32;
	add.s64 	%rd61, %rd56, 1;
	shr.u64 	%rd62, %rd61, 10;
	add.s64 	%rd63, %rd62, 1;
	shr.u64 	%rd64, %rd63, 1;
	shl.b64 	%rd65, %rd58, 52;
	add.s64 	%rd66, %rd65, %rd64;
	add.s64 	%rd67, %rd66, 4602678819172646912;
	or.b64  	%rd68, %rd67, %rd60;
	mov.b64 	%fd4, %rd68;
$L__BB9_9:
	st.param.f64 	[func_retval0], %fd4;
	st.param.b32 	[func_retval0+8], %r46;
	ret;

}


// ===== COMPILED SASS (sm_100) =====

	.target	sm_100

	.elftype	@"ET_EXEC"


//--------------------- .note.nv.tkinfo           --------------------------
	.section	.note.nv.tkinfo,"",@"SHT_NOTE"
	.sectionflags	@"SHF_NOTE_NV_TKINFO"
	.tkinfo
        /*0018*/ 	.word	0x00000002
        /*0030*/ 	.string	""
        /*0030*/ 	.string	"ptxas"
        /*0030*/ 	.string	"Cuda compilation tools, release 13.0, V13.0.88"
        /*0030*/ 	.string	"Build cuda_13.0.r13.0/compiler.36424714_0"
        /*0030*/ 	.string	"-arch sm_100 -m 64 "



//--------------------- .note.nv.cuinfo           --------------------------
	.section	.note.nv.cuinfo,"",@"SHT_NOTE"
	.sectionflags	@"SHF_NOTE_NV_CUINFO"
        /*0018*/ 	.short	0x0002
        /*001a*/ 	.short	0x0064
        /*001c*/ 	.short	0x0082
	.zero		2


//--------------------- .nv.info                  --------------------------
	.section	.nv.info,"",@"SHT_CUDA_INFO"
	.align	4


	//----- nvinfo : EIATTR_REGCOUNT
	.align		4
        /*0000*/ 	.byte	0x04, 0x2f
        /*0002*/ 	.short	(.L_31 - .L_30)
	.align		4
.L_30:
        /*0004*/ 	.word	index@(_Z27bit_reversal_reorder_kernelPN6thrust24THRUST_300001_SM_1000_NS7complexIdEES3_Pii)
        /*0008*/ 	.word	0x0000000e


	//----- nvinfo : EIATTR_FRAME_SIZE
	.align		4
.L_31:
        /*000c*/ 	.byte	0x04, 0x11
        /*000e*/ 	.short	(.L_33 - .L_32)
	.align		4
.L_32:
        /*0010*/ 	.word	index@(_Z27bit_reversal_reorder_kernelPN6thrust24THRUST_300001_SM_1000_NS7complexIdEES3_Pii)
        /*0014*/ 	.word	0x00000000


	//----- nvinfo : EIATTR_REGCOUNT
	.align		4
.L_33:
        /*0018*/ 	.byte	0x04, 0x2f
        /*001a*/ 	.short	(.L_35 - .L_34)
	.align		4
.L_34:
        /*001c*/ 	.word	index@(_Z10fft_kernelPN6thrust24THRUST_300001_SM_1000_NS7complexIdEEii)
        /*0020*/ 	.word	0x00000020


	//----- nvinfo : EIATTR_FRAME_SIZE
	.align		4
.L_35:
        /*0024*/ 	.byte	0x04, 0x11
        /*0026*/ 	.short	(.L_37 - .L_36)
	.align		4
.L_36:
        /*0028*/ 	.word	index@($_Z10fft_kernelPN6thrust24THRUST_300001_SM_1000_NS7complexIdEEii$__internal_trig_reduction_slowpathd)
        /*002c*/ 	.word	0x00000028


	//----- nvinfo : EIATTR_FRAME_SIZE
	.align		4
.L_37:
        /*0030*/ 	.byte	0x04, 0x11
        /*0032*/ 	.short	(.L_39 - .L_38)
	.align		4
.L_38:
        /*0034*/ 	.word	index@($__internal_3_$__cuda_sm20_div_rn_f64_full)
        /*0038*/ 	.word	0x00000028


	//----- nvinfo : EIATTR_FRAME_SIZE
	.align		4
.L_39:
        /*003c*/ 	.byte	0x04, 0x11
        /*003e*/ 	.short	(.L_41 - .L_40)
	.align		4
.L_40:
        /*0040*/ 	.word	index@(_Z10fft_kernelPN6thrust24THRUST_300001_SM_1000_NS7complexIdEEii)
        /*0044*/ 	.word	0x00000028


	//----- nvinfo : EIATTR_REGCOUNT
	.align		4
.L_41:
        /*0048*/ 	.byte	0x04, 0x2f
        /*004a*/ 	.short	(.L_43 - .L_42)
	.align		4
.L_42:
        /*004c*/ 	.word	index@(_Z23center_frequency_kernelPN6thrust24THRUST_300001_SM_1000_NS7complexIdEEii)
        /*0050*/ 	.word	0x0000001e


	//----- nvinfo : EIATTR_FRAME_SIZE
	.align		4
.L_43:
        /*0054*/ 	.byte	0x04, 0x11
        /*0056*/ 	.short	(.L_45 - .L_44)
	.align		4
.L_44:
        /*0058*/ 	.word	index@(_Z23center_frequency_kernelPN6thrust24THRUST_300001_SM_1000_NS7complexIdEEii)
        /*005c*/ 	.word	0x00000000


	//----- nvinfo : EIATTR_REGCOUNT
	.align		4
.L_45:
        /*0060*/ 	.byte	0x04, 0x2f
        /*0062*/ 	.short	(.L_47 - .L_46)
	.align		4
.L_46:
        /*0064*/ 	.word	index@(_Z14fft_kernel_rowPN6thrust24THRUST_300001_SM_1000_NS7complexIdEEiiii)
        /*0068*/ 	.word	0x00000020


	//----- nvinfo : EIATTR_FRAME_SIZE
	.align		4
.L_47:
        /*006c*/ 	.byte	0x04, 0x11
        /*006e*/ 	.short	(.L_49 - .L_48)
	.align		4
.L_48:
        /*0070*/ 	.word	index@($_Z14fft_kernel_rowPN6thrust24THRUST_300001_SM_1000_NS7complexIdEEiiii$__internal_trig_reduction_slowpathd)
        /*0074*/ 	.word	0x00000028


	//----- nvinfo : EIATTR_FRAME_SIZE
	.align		4
.L_49:
        /*0078*/ 	.byte	0x04, 0x11
        /*007a*/ 	.short	(.L_51 - .L_50)
	.align		4
.L_50:
        /*007c*/ 	.word	index@($__internal_2_$__cuda_sm20_div_rn_f64_full)
        /*0080*/ 	.word	0x00000028


	//----- nvinfo : EIATTR_FRAME_SIZE
	.align		4
.L_51:
        /*0084*/ 	.byte	0x04, 0x11
        /*0086*/ 	.short	(.L_53 - .L_52)
	.align		4
.L_52:
        /*0088*/ 	.word	index@(_Z14fft_kernel_rowPN6thrust24THRUST_300001_SM_1000_NS7complexIdEEiiii)
        /*008c*/ 	.word	0x00000028


	//----- nvinfo : EIATTR_REGCOUNT
	.align		4
.L_53:
        /*0090*/ 	.byte	0x04, 0x2f
        /*0092*/ 	.short	(.L_55 - .L_54)
	.align		4
.L_54:
        /*0094*/ 	.word	index@(_Z14fft_kernel_colPN6thrust24THRUST_300001_SM_1000_NS7complexIdEEiiii)
        /*0098*/ 	.word	0x00000020


	//----- nvinfo : EIATTR_FRAME_SIZE
	.align		4
.L_55:
        /*009c*/ 	.byte	0x04, 0x11
        /*009e*/ 	.short	(.L_57 - .L_56)
	.align		4
.L_56:
        /*00a0*/ 	.word	index@($_Z14fft_kernel_colPN6thrust24THRUST_300001_SM_1000_NS7complexIdEEiiii$__internal_trig_reduction_slowpathd)
        /*00a4*/ 	.word	0x00000028


	//----- nvinfo : EIATTR_FRAME_SIZE
	.align		4
.L_57:
        /*00a8*/ 	.byte	0x04, 0x11
        /*00aa*/ 	.short	(.L_59 - .L_58)
	.align		4
.L_58:
        /*00ac*/ 	.word	index@($__internal_1_$__cuda_sm20_div_rn_f64_full)
        /*00b0*/ 	.word	0x00000028


	//----- nvinfo : EIATTR_FRAME_SIZE
	.align		4
.L_59:
        /*00b4*/ 	.byte	0x04, 0x11
        /*00b6*/ 	.short	(.L_61 - .L_60)
	.align		4
.L_60:
        /*00b8*/ 	.word	index@(_Z14fft_kernel_colPN6thrust24THRUST_300001_SM_1000_NS7complexIdEEiiii)
        /*00bc*/ 	.word	0x00000028


	//----- nvinfo : EIATTR_REGCOUNT
	.align		4
.L_61:
        /*00c0*/ 	.byte	0x04, 0x2f
        /*00c2*/ 	.short	(.L_63 - .L_62)
	.align		4
.L_62:
        /*00c4*/ 	.word	index@(_Z23bit_reversal_col_kernelPN6thrust24THRUST_300001_SM_1000_NS7complexIdEEPiiii)
        /*00c8*/ 	.word	0x00000012


	//----- nvinfo : EIATTR_FRAME_SIZE
	.align		4
.L_63:
        /*00cc*/ 	.byte	0x04, 0x11
        /*00ce*/ 	.short	(.L_65 - .L_64)
	.align		4
.L_64:
        /*00d0*/ 	.word	index@(_Z23bit_reversal_col_kernelPN6thrust24THRUST_300001_SM_1000_NS7complexIdEEPiiii)
        /*00d4*/ 	.word	0x00000000


	//----- nvinfo : EIATTR_REGCOUNT
	.align		4
.L_65:
        /*00d8*/ 	.byte	0x04, 0x2f
        /*00da*/ 	.short	(.L_67 - .L_66)
	.align		4
.L_66:
        /*00dc*/ 	.word	index@(_Z22compute_max_val_kernelPN6thrust24THRUST_300001_SM_1000_NS7complexIdEEPdiii)
        /*00e0*/ 	.word	0x00000014


	//----- nvinfo : EIATTR_FRAME_SIZE
	.align		4
.L_67:
        /*00e4*/ 	.byte	0x04, 0x11
        /*00e6*/ 	.short	(.L_69 - .L_68)
	.align		4
.L_68:
        /*00e8*/ 	.word	index@(_Z22compute_max_val_kernelPN6thrust24THRUST_300001_SM_1000_NS7complexIdEEPdiii)
        /*00ec*/ 	.word	0x00000000


	//----- nvinfo : EIATTR_REGCOUNT
	.align		4
.L_69:
        /*00f0*/ 	.byte	0x04, 0x2f
        /*00f2*/ 	.short	(.L_71 - .L_70)
	.align		4
.L_70:
        /*00f4*/ 	.word	index@(_Z23convert_to_image_kernelPN6thrust24THRUST_300001_SM_1000_NS7complexIdEEPhPdiii)
        /*00f8*/ 	.word	0x0000001a


	//----- nvinfo : EIATTR_FRAME_SIZE
	.align		4
.L_71:
        /*00fc*/ 	.byte	0x04, 0x11
        /*00fe*/ 	.short	(.L_73 - .L_72)
	.align		4
.L_72:
        /*0100*/ 	.word	index@($__internal_0_$__cuda_sm20_div_rn_f64_full)
        /*0104*/ 	.word	0x00000000


	//----- nvinfo : EIATTR_FRAME_SIZE
	.align		4
.L_73:
        /*0108*/ 	.byte	0x04, 0x11
        /*010a*/ 	.short	(.L_75 - .L_74)
	.align		4
.L_74:
        /*010c*/ 	.word	index@(_Z23convert_to_image_kernelPN6thrust24THRUST_300001_SM_1000_NS7complexIdEEPhPdiii)
        /*0110*/ 	.word	0x00000000


	//----- nvinfo : EIATTR_REGCOUNT
	.align		4
.L_75:
        /*0114*/ 	.byte	0x04, 0x2f
        /*0116*/ 	.short	(.L_77 - .L_76)
	.align		4
.L_76:
        /*0118*/ 	.word	index@(_Z22convert_to_gray_kernelPhS_iii)
        /*011c*/ 	.word	0x0000000a


	//----- nvinfo : EIATTR_FRAME_SIZE
	.align		4
.L_77:
        /*0120*/ 	.byte	0x04, 0x11
        /*0122*/ 	.short	(.L_79 - .L_78)
	.align		4
.L_78:
        /*0124*/ 	.word	index@(_Z22convert_to_gray_kernelPhS_iii)
        /*0128*/ 	.word	0x00000000


	//----- nvinfo : EIATTR_MIN_STACK_SIZE
	.align		4
.L_79:
        /*012c*/ 	.byte	0x04, 0x12
        /*012e*/ 	.short	(.L_81 - .L_80)
	.align		4
.L_80:
        /*0130*/ 	.word	index@(_Z22convert_to_gray_kernelPhS_iii)
        /*0134*/ 	.word	0x00000000


	//----- nvinfo : EIATTR_MIN_STACK_SIZE
	.align		4
.L_81:
        /*0138*/ 	.byte	0x04, 0x12
        /*013a*/ 	.short	(.L_83 - .L_82)
	.align		4
.L_82:
        /*013c*/ 	.word	index@(_Z23convert_to_image_kernelPN6thrust24THRUST_300001_SM_1000_NS7complexIdEEPhPdiii)
        /*0140*/ 	.word	0x00000000


	//----- nvinfo : EIATTR_MIN_STACK_SIZE
	.align		4
.L_83:
        /*0144*/ 	.byte	0x04, 0x12
        /*0146*/ 	.short	(.L_85 - .L_84)
	.align		4
.L_84:
        /*0148*/ 	.word	index@(_Z22compute_max_val_kernelPN6thrust24THRUST_300001_SM_1000_NS7complexIdEEPdiii)
        /*014c*/ 	.word	0x00000000


	//----- nvinfo : EIATTR_MIN_STACK_SIZE
	.align		4
.L_85:
        /*0150*/ 	.byte	0x04, 0x12
        /*0152*/ 	.short	(.L_87 - .L_86)
	.align		4
.L_86:
        /*0154*/ 	.word	index@(_Z23bit_reversal_col_kernelPN6thrust24THRUST_300001_SM_1000_NS7complexIdEEPiiii)
        /*0158*/ 	.word	0x00000000


	//----- nvinfo : EIATTR_MIN_STACK_SIZE
	.align		4
.L_87:
        /*015c*/ 	.byte	0x04, 0x12
        /*015e*/ 	.short	(.L_89 - .L_88)
	.align		4
.L_88:
        /*0160*/ 	.word	index@(_Z14fft_kernel_colPN6thrust24THRUST_300001_SM_1000_NS7complexIdEEiiii)
        /*0164*/ 	.word	0x00000028


	//----- nvinfo : EIATTR_MIN_STACK_SIZE
	.align		4
.L_89:
        /*0168*/ 	.byte	0x04, 0x12
        /*016a*/ 	.short	(.L_91 - .L_90)
	.align		4
.L_90:
        /*016c*/ 	.word	index@(_Z14fft_kernel_rowPN6thrust24THRUST_300001_SM_1000_NS7complexIdEEiiii)
        /*0170*/ 	.word	0x00000028


	//----- nvinfo : EIATTR_MIN_STACK_SIZE
	.align		4
.L_91:
        /*0174*/ 	.byte	0x04, 0x12
        /*0176*/ 	.short	(.L_93 - .L_92)
	.align		4
.L_92:
        /*0178*/ 	.word	index@(_Z23center_frequency_kernelPN6thrust24THRUST_300001_SM_1000_NS7complexIdEEii)
        /*017c*/ 	.word	0x00000000


	//----- nvinfo : EIATTR_MIN_STACK_SIZE
	.align		4
.L_93:
        /*0180*/ 	.byte	0x04, 0x12
        /*0182*/ 	.short	(.L_95 - .L_94)
	.align		4
.L_94:
        /*0184*/ 	.word	index@(_Z10fft_kernelPN6thrust24THRUST_300001_SM_1000_NS7complexIdEEii)
        /*0188*/ 	.word	0x00000028


	//----- nvinfo : EIATTR_MIN_STACK_SIZE
	.align		4
.L_95:
        /*018c*/ 	.byte	0x04, 0x12
        /*018e*/ 	.short	(.L_97 - .L_96)
	.align		4
.L_96:
        /*0190*/ 	.word	index@(_Z27bit_reversal_reorder_kernelPN6thrust24THRUST_300001_SM_1000_NS7complexIdEES3_Pii)
        /*0194*/ 	.word	0x00000000
.L_97:


//--------------------- .nv.compat                --------------------------
	.section	.nv.compat,"",@"SHT_CUDA_COMPAT_INFO"
	.align	4
        /*0000*/ 	.byte	0x02, 0x09, 0x00, 0x00, 0x02, 0x02, 0x01, 0x00, 0x02, 0x05, 0x05, 0x00, 0x03, 0x07, 0x01, 0x01
        /*0010*/ 	.byte	0x02, 0x03, 0x00, 0x00, 0x02, 0x06, 0x01, 0x00, 0x04, 0x0b, 0x08, 0x00, 0x01, 0x00, 0x00, 0x00
        /*0020*/ 	.byte	0x00, 0x00, 0x00, 0x00


//--------------------- .nv.info._Z22convert_to_gray_kernelPhS_iii --------------------------
	.section	.nv.info._Z22convert_to_gray_kernelPhS_iii,"",@"SHT_CUDA_INFO"
	.sectionflags	@""
	.align	4


	//----- nvinfo : EIATTR_CUDA_API_VERSION
	.align		4
        /*0000*/ 	.byte	0x04, 0x37
        /*0002*/ 	.short	(.L_99 - .L_98)
.L_98:
        /*0004*/ 	.word	0x00000082


	//----- nvinfo : EIATTR_KPARAM_INFO
	.align		4
.L_99:
        /*0008*/ 	.byte	0x04, 0x17
        /*000a*/ 	.short	(.L_101 - .L_100)
.L_100:
        /*000c*/ 	.word	0x00000000
        /*0010*/ 	.short	0x0004
        /*0012*/ 	.short	0x0018
        /*0014*/ 	.byte	0x00, 0xf0, 0x11, 0x00


	//----- nvinfo : EIATTR_KPARAM_INFO
	.align		4
.L_101:
        /*0018*/ 	.byte	0x04, 0x17
        /*001a*/ 	.short	(.L_103 - .L_102)
.L_102:
        /*001c*/ 	.word	0x00000000
        /*0020*/ 	.short	0x0003
        /*0022*/ 	.short	0x0014
        /*0024*/ 	.byte	0x00, 0xf0, 0x11, 0x00


	//----- nvinfo : EIATTR_KPARAM_INFO
	.align		4
.L_103:
        /*0028*/ 	.byte	0x04, 0x17
        /*002a*/ 	.short	(.L_105 - .L_104)
.L_104:
        /*002c*/ 	.word	0x00000000
        /*0030*/ 	.short	0x0002
        /*0032*/ 	.short	0x0010
        /*0034*/ 	.byte	0x00, 0xf0, 0x11, 0x00


	//----- nvinfo : EIATTR_KPARAM_INFO
	.align		4
.L_105:
        /*0038*/ 	.byte	0x04, 0x17
        /*003a*/ 	.short	(.L_107 - .L_106)
.L_106:
        /*003c*/ 	.word	0x00000000
        /*0040*/ 	.short	0x0001
        /*0042*/ 	.short	0x0008
        /*0044*/ 	.byte	0x00, 0xf5, 0x21, 0x00


	//----- nvinfo : EIATTR_KPARAM_INFO
	.align		4
.L_107:
        /*0048*/ 	.byte	0x04, 0x17
        /*004a*/ 	.short	(.L_109 - .L_108)
.L_108:
        /*004c*/ 	.word	0x00000000
        /*0050*/ 	.short	0x0000
        /*0052*/ 	.short	0x0000
        /*0054*/ 	.byte	0x00, 0xf5, 0x21, 0x00


	//----- nvinfo : EIATTR_SPARSE_MMA_MASK
	.align		4
.L_109:
        /*0058*/ 	.byte	0x03, 0x50
        /*005a*/ 	.short	0x0000


	//----- nvinfo : EIATTR_MAXREG_COUNT
	.align		4
        /*005c*/ 	.byte	0x03, 0x1b
        /*005e*/ 	.short	0x00ff


	//----- nvinfo : EIATTR_MERCURY_ISA_VERSION
	.align		4
        /*0060*/ 	.byte	0x03, 0x5f
        /*0062*/ 	.short	0x0101


	//----- nvinfo : EIATTR_VRC_CTA_INIT_COUNT
	.align		4
        /*0064*/ 	.byte	0x02, 0x4a
	.zero		1
	.zero		1


	//----- nvinfo : EIATTR_EXIT_INSTR_OFFSETS
	.align		4
        /*0068*/ 	.byte	0x04, 0x1c
        /*006a*/ 	.short	(.L_111 - .L_110)


	//   ....[0]....
.L_110:
        /*006c*/ 	.word	0x000000c0


	//   ....[1]....
        /*0070*/ 	.word	0x00000210


	//----- nvinfo : EIATTR_CBANK_PARAM_SIZE
	.align		4
.L_111:
        /*0074*/ 	.byte	0x03, 0x19
        /*0076*/ 	.short	0x001c


	//----- nvinfo : EIATTR_PARAM_CBANK
	.align		4
        /*0078*/ 	.byte	0x04, 0x0a
        /*007a*/ 	.short	(.L_113 - .L_112)
	.align		4
.L_112:
        /*007c*/ 	.word	index@(.nv.constant0._Z22convert_to_gray_kernelPhS_iii)
        /*0080*/ 	.short	0x0380
        /*0082*/ 	.short	0x001c


	//----- nvinfo : EIATTR_SW_WAR
	.align		4
.L_113:
        /*0084*/ 	.byte	0x04, 0x36
        /*0086*/ 	.short	(.L_115 - .L_114)
.L_114:
        /*0088*/ 	.word	0x00000008
.L_115:


//--------------------- .nv.info._Z23convert_to_image_kernelPN6thrust24THRUST_300001_SM_1000_NS7complexIdEEPhPdiii --------------------------
	.section	.nv.info._Z23convert_to_image_kernelPN6thrust24THRUST_300001_SM_1000_NS7complexIdEEPhPdiii,"",@"SHT_CUDA_INFO"
	.sectionflags	@""
	.align	4


	//----- nvinfo : EIATTR_CUDA_API_VERSION
	.align		4
        /*0000*/ 	.byte	0x04, 0x37
        /*0002*/ 	.short	(.L_117 - .L_116)
.L_116:
        /*0004*/ 	.word	0x00000082


	//----- nvinfo : EIATTR_KPARAM_INFO
	.align		4
.L_117:
        /*0008*/ 	.byte	0x04, 0x17
        /*000a*/ 	.short	(.L_119 - .L_118)
.L_118:
        /*000c*/ 	.word	0x00000000
        /*0010*/ 	.short	0x0005
        /*0012*/ 	.short	0x0020
        /*0014*/ 	.byte	0x00, 0xf0, 0x11, 0x00


	//----- nvinfo : EIATTR_KPARAM_INFO
	.align		4
.L_119:
        /*0018*/ 	.byte	0x04, 0x17
        /*001a*/ 	.short	(.L_121 - .L_120)
.L_120:
        /*001c*/ 	.word	0x00000000
        /*0020*/ 	.short	0x0004
        /*0022*/ 	.short	0x001c
        /*0024*/ 	.byte	0x00, 0xf0, 0x11, 0x00


	//----- nvinfo : EIATTR_KPARAM_INFO
	.align		4
.L_121:
        /*0028*/ 	.byte	0x04, 0x17
        /*002a*/ 	.short	(.L_123 - .L_122)
.L_122:
        /*002c*/ 	.word	0x00000000
        /*0030*/ 	.short	0x0003
        /*0032*/ 	.short	0x0018
        /*0034*/ 	.byte	0x00, 0xf0, 0x11, 0x00


	//----- nvinfo : EIATTR_KPARAM_INFO
	.align		4
.L_123:
        /*0038*/ 	.byte	0x04, 0x17
        /*003a*/ 	.short	(.L_125 - .L_124)
.L_124:
        /*003c*/ 	.word	0x00000000
        /*0040*/ 	.short	0x0002
        /*0042*/ 	.short	0x0010
        /*0044*/ 	.byte	0x00, 0xf5, 0x21, 0x00


	//----- nvinfo : EIATTR_KPARAM_INFO
	.align		4
.L_125:
        /*0048*/ 	.byte	0x04, 0x17
        /*004a*/ 	.short	(.L_127 - .L_126)
.L_126:
        /*004c*/ 	.word	0x00000000
        /*0050*/ 	.short	0x0001
        /*0052*/ 	.short	0x0008
        /*0054*/ 	.byte	0x00, 0xf5, 0x21, 0x00


	//----- nvinfo : EIATTR_KPARAM_INFO
	.align		4
.L_127:
        /*0058*/ 	.byte	0x04, 0x17
        /*005a*/ 	.short	(.L_129 - .L_128)
.L_128:
        /*005c*/ 	.word	0x00000000
        /*0060*/ 	.short	0x0000
        /*0062*/ 	.short	0x0000
        /*0064*/ 	.byte	0x00, 0xf5, 0x21, 0x00


	//----- nvinfo : EIATTR_SPARSE_MMA_MASK
	.align		4
.L_129:
        /*0068*/ 	.byte	0x03, 0x50
        /*006a*/ 	.short	0x0000


	//----- nvinfo : EIATTR_MAXREG_COUNT
	.align		4
        /*006c*/ 	.byte	0x03, 0x1b
        /*006e*/ 	.short	0x00ff


	//----- nvinfo : EIATTR_MERCURY_ISA_VERSION
	.align		4
        /*0070*/ 	.byte	0x03, 0x5f
        /*0072*/ 	.short	0x0101


	//----- nvinfo : EIATTR_VRC_CTA_INIT_COUNT
	.align		4
        /*0074*/ 	.byte	0x02, 0x4a
	.zero		1
	.zero		1


	//----- nvinfo : EIATTR_EXIT_INSTR_OFFSETS
	.align		4
        /*0078*/ 	.byte	0x04, 0x1c
        /*007a*/ 	.short	(.L_131 - .L_130)


	//   ....[0]....
.L_130:
        /*007c*/ 	.word	0x000000c0


	//   ....[1]....
        /*0080*/ 	.word	0x00000b20


	//----- nvinfo : EIATTR_CRS_STACK_SIZE
	.align		4
.L_131:
        /*0084*/ 	.byte	0x04, 0x1e
        /*0086*/ 	.short	(.L_133 - .L_132)
.L_132:
        /*0088*/ 	.word	0x00000000


	//----- nvinfo : EIATTR_CBANK_PARAM_SIZE
	.align		4
.L_133:
        /*008c*/ 	.byte	0x03, 0x19
        /*008e*/ 	.short	0x0024


	//----- nvinfo : EIATTR_PARAM_CBANK
	.align		4
        /*0090*/ 	.byte	0x04, 0x0a
        /*0092*/ 	.short	(.L_135 - .L_134)
	.align		4
.L_134:
        /*0094*/ 	.word	index@(.nv.constant0._Z23convert_to_image_kernelPN6thrust24THRUST_300001_SM_1000_NS7complexIdEEPhPdiii)
        /*0098*/ 	.short	0x0380
        /*009a*/ 	.short	0x0024


	//----- nvinfo : EIATTR_SW_WAR
	.align		4
.L_135:
        /*009c*/ 	.byte	0x04, 0x36
        /*009e*/ 	.short	(.L_137 - .L_136)
.L_136:
        /*00a0*/ 	.word	0x00000008
.L_137:


//--------------------- .nv.info._Z22compute_max_val_kernelPN6thrust24THRUST_300001_SM_1000_NS7complexIdEEPdiii --------------------------
	.section	.nv.info._Z22compute_max_val_kernelPN6thrust24THRUST_300001_SM_1000_NS7complexIdEEPdiii,"",@"SHT_CUDA_INFO"
	.sectionflags	@""
	.align	4


	//----- nvinfo : EIATTR_CUDA_API_VERSION
	.align		4
        /*0000*/ 	.byte	0x04, 0x37
        /*0002*/ 	.short	(.L_139 - .L_138)
.L_138:
        /*0004*/ 	.word	0x00000082


	//----- nvinfo : EIATTR_KPARAM_INFO
	.align		4
.L_139:
        /*0008*/ 	.byte	0x04, 0x17
        /*000a*/ 	.short	(.L_141 - .L_140)
.L_140:
        /*000c*/ 	.word	0x00000000
        /*0010*/ 	.short	0x0004
        /*0012*/ 	.short	0x0018
        /*0014*/ 	.byte	0x00, 0xf0, 0x11, 0x00


	//----- nvinfo : EIATTR_KPARAM_INFO
	.align		4
.L_141:
        /*0018*/ 	.byte	0x04, 0x17
        /*001a*/ 	.short	(.L_143 - .L_142)
.L_142:
        /*001c*/ 	.word	0x00000000
        /*0020*/ 	.short	0x0003
        /*0022*/ 	.short	0x0014
        /*0024*/ 	.byte	0x00, 0xf0, 0x11, 0x00


	//----- nvinfo : EIATTR_KPARAM_INFO
	.align		4
.L_143:
        /*0028*/ 	.byte	0x04, 0x17
        /*002a*/ 	.short	(.L_145 - .L_144)
.L_144:
        /*002c*/ 	.word	0x00000000
        /*0030*/ 	.short	0x0002
        /*0032*/ 	.short	0x0010
        /*0034*/ 	.byte	0x00, 0xf0, 0x11, 0x00


	//----- nvinfo : EIATTR_KPARAM_INFO
	.align		4
.L_145:
        /*0038*/ 	.byte	0x04, 0x17
        /*003a*/ 	.short	(.L_147 - .L_146)
.L_146:
        /*003c*/ 	.word	0x00000000
        /*0040*/ 	.short	0x0001
        /*0042*/ 	.short	0x0008
        /*0044*/ 	.byte	0x00, 0xf5, 0x21, 0x00


	//----- nvinfo : EIATTR_KPARAM_INFO
	.align		4
.L_147:
        /*0048*/ 	.byte	0x04, 0x17
        /*004a*/ 	.short	(.L_149 - .L_148)
.L_148:
        /*004c*/ 	.word	0x00000000
        /*0050*/ 	.short	0x0000
        /*0052*/ 	.short	0x0000
        /*0054*/ 	.byte	0x00, 0xf5, 0x21, 0x00


	//----- nvinfo : EIATTR_SPARSE_MMA_MASK
	.align		4
.L_149:
        /*0058*/ 	.byte	0x03, 0x50
        /*005a*/ 	.short	0x0000


	//----- nvinfo : EIATTR_MAXREG_COUNT
	.align		4
        /*005c*/ 	.byte	0x03, 0x1b
        /*005e*/ 	.short	0x00ff


	//----- nvinfo : EIATTR_MERCURY_ISA_VERSION
	.align		4
        /*0060*/ 	.byte	0x03, 0x5f
        /*0062*/ 	.short	0x0101


	//----- nvinfo : EIATTR_VRC_CTA_INIT_COUNT
	.align		4
        /*0064*/ 	.byte	0x02, 0x4a
	.zero		1
	.zero		1


	//----- nvinfo : EIATTR_EXIT_INSTR_OFFSETS
	.align		4
        /*0068*/ 	.byte	0x04, 0x1c
        /*006a*/ 	.short	(.L_151 - .L_150)


	//   ....[0]....
.L_150:
        /*006c*/ 	.word	0x000000c0


	//   ....[1]....
        /*0070*/ 	.word	0x00000960


	//----- nvinfo : EIATTR_CRS_STACK_SIZE
	.align		4
.L_151:
        /*0074*/ 	.byte	0x04, 0x1e
        /*0076*/ 	.short	(.L_153 - .L_152)
.L_152:
        /*0078*/ 	.word	0x00000000


	//----- nvinfo : EIATTR_CBANK_PARAM_SIZE
	.align		4
.L_153:
        /*007c*/ 	.byte	0x03, 0x19
        /*007e*/ 	.short	0x001c


	//----- nvinfo : EIATTR_PARAM_CBANK
	.align		4
        /*0080*/ 	.byte	0x04, 0x0a
        /*0082*/ 	.short	(.L_155 - .L_154)
	.align		4
.L_154:
        /*0084*/ 	.word	index@(.nv.constant0._Z22compute_max_val_kernelPN6thrust24THRUST_300001_SM_1000_NS7complexIdEEPdiii)
        /*0088*/ 	.short	0x0380
        /*008a*/ 	.short	0x001c


	//----- nvinfo : EIATTR_SW_WAR
	.align		4
.L_155:
        /*008c*/ 	.byte	0x04, 0x36
        /*008e*/ 	.short	(.L_157 - .L_156)
.L_156:
        /*0090*/ 	.word	0x00000008
.L_157:


//--------------------- .nv.info._Z23bit_reversal_col_kernelPN6thrust24THRUST_300001_SM_1000_NS7complexIdEEPiiii --------------------------
	.section	.nv.info._Z23bit_reversal_col_kernelPN6thrust24THRUST_300001_SM_1000_NS7complexIdEEPiiii,"",@"SHT_CUDA_INFO"
	.sectionflags	@""
	.align	4


	//----- nvinfo : EIATTR_CUDA_API_VERSION
	.align		4
        /*0000*/ 	.byte	0x04, 0x37
        /*0002*/ 	.short	(.L_159 - .L_158)
.L_158:
        /*0004*/ 	.word	0x00000082


	//----- nvinfo : EIATTR_KPARAM_INFO
	.align		4
.L_159:
        /*0008*/ 	.byte	0x04, 0x17
        /*000a*/ 	.short	(.L_161 - .L_160)
.L_160:
        /*000c*/ 	.word	0x00000000
        /*0010*/ 	.short	0x0004
        /*0012*/ 	.short	0x0018
        /*0014*/ 	.byte	0x00, 0xf0, 0x11, 0x00


	//----- nvinfo : EIATTR_KPARAM_INFO
	.align		4
.L_161:
        /*0018*/ 	.byte	0x04, 0x17
        /*001a*/ 	.short	(.L_163 - .L_162)
.L_162:
        /*001c*/ 	.word	0x00000000
        /*0020*/ 	.short	0x0003
        /*0022*/ 	.short	0x0014
        /*0024*/ 	.byte	0x00, 0xf0, 0x11, 0x00


	//----- nvinfo : EIATTR_KPARAM_INFO
	.align		4
.L_163:
        /*0028*/ 	.byte	0x04, 0x17
        /*002a*/ 	.short	(.L_165 - .L_164)
.L_164:
        /*002c*/ 	.word	0x00000000
        /*0030*/ 	.short	0x0002
        /*0032*/ 	.short	0x0010
        /*0034*/ 	.byte	0x00, 0xf0, 0x11, 0x00


	//----- nvinfo : EIATTR_KPARAM_INFO
	.align		4
.L_165:
        /*0038*/ 	.byte	0x04, 0x17
        /*003a*/ 	.short	(.L_167 - .L_166)
.L_166:
        /*003c*/ 	.word	0x00000000
        /*0040*/ 	.short	0x0001
        /*0042*/ 	.short	0x0008
        /*0044*/ 	.byte	0x00, 0xf5, 0x21, 0x00


	//----- nvinfo : EIATTR_KPARAM_INFO
	.align		4
.L_167:
        /*0048*/ 	.byte	0x04, 0x17
        /*004a*/ 	.short	(.L_169 - .L_168)
.L_168:
        /*004c*/ 	.word	0x00000000
        /*0050*/ 	.short	0x0000
        /*0052*/ 	.short	0x0000
        /*0054*/ 	.byte	0x00, 0xf5, 0x21, 0x00


	//----- nvinfo : EIATTR_SPARSE_MMA_MASK
	.align		4
.L_169:
        /*0058*/ 	.byte	0x03, 0x50
        /*005a*/ 	.short	0x0000


	//----- nvinfo : EIATTR_MAXREG_COUNT
	.align		4
        /*005c*/ 	.byte	0x03, 0x1b
        /*005e*/ 	.short	0x00ff


	//----- nvinfo : EIATTR_MERCURY_ISA_VERSION
	.align		4
        /*0060*/ 	.byte	0x03, 0x5f
        /*0062*/ 	.short	0x0101


	//----- nvinfo : EIATTR_VRC_CTA_INIT_COUNT
	.align		4
        /*0064*/ 	.byte	0x02, 0x4a
	.zero		1
	.zero		1


	//----- nvinfo : EIATTR_EXIT_INSTR_OFFSETS
	.align		4
        /*0068*/ 	.byte	0x04, 0x1c
        /*006a*/ 	.short	(.L_171 - .L_170)


	//   ....[0]....
.L_170:
        /*006c*/ 	.word	0x00000070


	//   ....[1]....
        /*0070*/ 	.word	0x000000d0


	//   ....[2]....
        /*0074*/ 	.word	0x00000190


	//----- nvinfo : EIATTR_CBANK_PARAM_SIZE
	.align		4
.L_171:
        /*0078*/ 	.byte	0x03, 0x19
        /*007a*/ 	.short	0x001c


	//----- nvinfo : EIATTR_PARAM_CBANK
	.align		4
        /*007c*/ 	.byte	0x04, 0x0a
        /*007e*/ 	.short	(.L_173 - .L_172)
	.align		4
.L_172:
        /*0080*/ 	.word	index@(.nv.constant0._Z23bit_reversal_col_kernelPN6thrust24THRUST_300001_SM_1000_NS7complexIdEEPiiii)
        /*0084*/ 	.short	0x0380
        /*0086*/ 	.short	0x001c


	//----- nvinfo : EIATTR_SW_WAR
	.align		4
.L_173:
        /*0088*/ 	.byte	0x04, 0x36
        /*008a*/ 	.short	(.L_175 - .L_174)
.L_174:
        /*008c*/ 	.word	0x00000008
.L_175:


//--------------------- .nv.info._Z14fft_kernel_colPN6thrust24THRUST_300001_SM_1000_NS7complexIdEEiiii --------------------------
	.section	.nv.info._Z14fft_kernel_colPN6thrust24THRUST_300001_SM_1000_NS7complexIdEEiiii,"",@"SHT_CUDA_INFO"
	.sectionflags	@""
	.align	4


	//----- nvinfo : EIATTR_CUDA_API_VERSION
	.align		4
        /*0000*/ 	.byte	0x04, 0x37
        /*0002*/ 	.short	(.L_177 - .L_176)
.L_176:
        /*0004*/ 	.word	0x00000082


	//----- nvinfo : EIATTR_KPARAM_INFO
	.align		4
.L_177:
        /*0008*/ 	.byte	0x04, 0x17
        /*000a*/ 	.short	(.L_179 - .L_178)
.L_178:
        /*000c*/ 	.word	0x00000000
        /*0010*/ 	.short	0x0004
        /*0012*/ 	.short	0x0014
        /*0014*/ 	.byte	0x00, 0xf0, 0x11, 0x00


	//----- nvinfo : EIATTR_KPARAM_INFO
	.align		4
.L_179:
        /*0018*/ 	.byte	0x04, 0x17
        /*001a*/ 	.short	(.L_181 - .L_180)
.L_180:
        /*001c*/ 	.word	0x00000000
        /*0020*/ 	.short	0x0003
        /*0022*/ 	.short	0x0010
        /*0024*/ 	.byte	0x00, 0xf0, 0x11, 0x00


	//----- nvinfo : EIATTR_KPARAM_INFO
	.align		4
.L_181:
        /*0028*/ 	.byte	0x04, 0x17
        /*002a*/ 	.short	(.L_183 - .L_182)
.L_182:
        /*002c*/ 	.word	0x00000000
        /*0030*/ 	.short	0x0002
        /*0032*/ 	.short	0x000c
        /*0034*/ 	.byte	0x00, 0xf0, 0x11, 0x00


	//----- nvinfo : EIATTR_KPARAM_INFO
	.align		4
.L_183:
        /*0038*/ 	.byte	0x04, 0x17
        /*003a*/ 	.short	(.L_185 - .L_184)
.L_184:
        /*003c*/ 	.word	0x00000000
        /*0040*/ 	.short	0x0001
        /*0042*/ 	.short	0x0008
        /*0044*/ 	.byte	0x00, 0xf0, 0x11, 0x00


	//----- nvinfo : EIATTR_KPARAM_INFO
	.align		4
.L_185:
        /*0048*/ 	.byte	0x04, 0x17
        /*004a*/ 	.short	(.L_187 - .L_186)
.L_186:
        /*004c*/ 	.word	0x00000000
        /*0050*/ 	.short	0x0000
        /*0052*/ 	.short	0x0000
        /*0054*/ 	.byte	0x00, 0xf5, 0x21, 0x00


	//----- nvinfo : EIATTR_SPARSE_MMA_MASK
	.align		4
.L_187:
        /*0058*/ 	.byte	0x03, 0x50
        /*005a*/ 	.short	0x0000


	//----- nvinfo : EIATTR_MAXREG_COUNT
	.align		4
        /*005c*/ 	.byte	0x03, 0x1b
        /*005e*/ 	.short	0x00ff


	//----- nvinfo : EIATTR_MERCURY_ISA_VERSION
	.align		4
        /*0060*/ 	.byte	0x03, 0x5f
        /*0062*/ 	.short	0x0101


	//----- nvinfo : EIATTR_VRC_CTA_INIT_COUNT
	.align		4
        /*0064*/ 	.byte	0x02, 0x4a
	.zero		1
	.zero		1


	//----- nvinfo : EIATTR_EXIT_INSTR_OFFSETS
	.align		4
        /*0068*/ 	.byte	0x04, 0x1c
        /*006a*/ 	.short	(.L_189 - .L_188)


	//   ....[0]....
.L_188:
        /*006c*/ 	.word	0x000000a0


	//   ....[1]....
        /*0070*/ 	.word	0x00000f90


	//----- nvinfo : EIATTR_CRS_STACK_SIZE
	.align		4
.L_189:
        /*0074*/ 	.byte	0x04, 0x1e
        /*0076*/ 	.short	(.L_191 - .L_190)
.L_190:
        /*0078*/ 	.word	0x00000000


	//----- nvinfo : EIATTR_CBANK_PARAM_SIZE
	.align		4
.L_191:
        /*007c*/ 	.byte	0x03, 0x19
        /*007e*/ 	.short	0x0018


	//----- nvinfo : EIATTR_PARAM_CBANK
	.align		4
        /*0080*/ 	.byte	0x04, 0x0a
        /*0082*/ 	.short	(.L_193 - .L_192)
	.align		4
.L_192:
        /*0084*/ 	.word	index@(.nv.constant0._Z14fft_kernel_colPN6thrust24THRUST_300001_SM_1000_NS7complexIdEEiiii)
        /*0088*/ 	.short	0x0380
        /*008a*/ 	.short	0x0018


	//----- nvinfo : EIATTR_SW_WAR
	.align		4
.L_193:
        /*008c*/ 	.byte	0x04, 0x36
        /*008e*/ 	.short	(.L_195 - .L_194)
.L_194:
        /*0090*/ 	.word	0x00000008
.L_195:


//--------------------- .nv.info._Z14fft_kernel_rowPN6thrust24THRUST_300001_SM_1000_NS7complexIdEEiiii --------------------------
	.section	.nv.info._Z14fft_kernel_rowPN6thrust24THRUST_300001_SM_1000_NS7complexIdEEiiii,"",@"SHT_CUDA_INFO"
	.sectionflags	@""
	.align	4


	//----- nvinfo : EIATTR_CUDA_API_VERSION
	.align		4
        /*0000*/ 	.byte	0x04, 0x37
        /*0002*/ 	.short	(.L_197 - .L_196)
.L_196:
        /*0004*/ 	.word	0x00000082


	//----- nvinfo : EIATTR_KPARAM_INFO
	.align		4
.L_197:
        /*0008*/ 	.byte	0x04, 0x17
        /*000a*/ 	.short	(.L_199 - .L_198)
.L_198:
        /*000c*/ 	.word	0x00000000
        /*0010*/ 	.short	0x0004
        /*0012*/ 	.short	0x0014
        /*0014*/ 	.byte	0x00, 0xf0, 0x11, 0x00


	//----- nvinfo : EIATTR_KPARAM_INFO
	.align		4
.L_199:
        /*0018*/ 	.byte	0x04, 0x17
        /*001a*/ 	.short	(.L_201 - .L_200)
.L_200:
        /*001c*/ 	.word	0x00000000
        /*0020*/ 	.short	0x0003
        /*0022*/ 	.short	0x0010
        /*0024*/ 	.byte	0x00, 0xf0, 0x11, 0x00


	//----- nvinfo : EIATTR_KPARAM_INFO
	.align		4
.L_201:
        /*0028*/ 	.byte	0x04, 0x17
        /*002a*/ 	.short	(.L_203 - .L_202)
.L_202:
        /*002c*/ 	.word	0x00000000
        /*0030*/ 	.short	0x0002
        /*0032*/ 	.short	0x000c
        /*0034*/ 	.byte	0x00, 0xf0, 0x11, 0x00


	//----- nvinfo : EIATTR_KPARAM_INFO
	.align		4
.L_203:
        /*0038*/ 	.byte	0x04, 0x17
        /*003a*/ 	.short	(.L_205 - .L_204)
.L_204:
        /*003c*/ 	.word	0x00000000
        /*0040*/ 	.short	0x0001
        /*0042*/ 	.short	0x0008
        /*0044*/ 	.byte	0x00, 0xf0, 0x11, 0x00


	//----- nvinfo : EIATTR_KPARAM_INFO
	.align		4
.L_205:
        /*0048*/ 	.byte	0x04, 0x17
        /*004a*/ 	.short	(.L_207 - .L_206)
.L_206:
        /*004c*/ 	.word	0x00000000
        /*0050*/ 	.short	0x0000
        /*0052*/ 	.short	0x0000
        /*0054*/ 	.byte	0x00, 0xf5, 0x21, 0x00


	//----- nvinfo : EIATTR_SPARSE_MMA_MASK
	.align		4
.L_207:
        /*0058*/ 	.byte	0x03, 0x50
        /*005a*/ 	.short	0x0000


	//----- nvinfo : EIATTR_MAXREG_COUNT
	.align		4
        /*005c*/ 	.byte	0x03, 0x1b
        /*005e*/ 	.short	0x00ff


	//----- nvinfo : EIATTR_MERCURY_ISA_VERSION
	.align		4
        /*0060*/ 	.byte	0x03, 0x5f
        /*0062*/ 	.short	0x0101


	//----- nvinfo : EIATTR_VRC_CTA_INIT_COUNT
	.align		4
        /*0064*/ 	.byte	0x02, 0x4a
	.zero		1
	.zero		1


	//----- nvinfo : EIATTR_EXIT_INSTR_OFFSETS
	.align		4
        /*0068*/ 	.byte	0x04, 0x1c
        /*006a*/ 	.short	(.L_209 - .L_208)


	//   ....[0]....
.L_208:
        /*006c*/ 	.word	0x000000a0


	//   ....[1]....
        /*0070*/ 	.word	0x00000f80


	//----- nvinfo : EIATTR_CRS_STACK_SIZE
	.align		4
.L_209:
        /*0074*/ 	.byte	0x04, 0x1e
        /*0076*/ 	.short	(.L_211 - .L_210)
.L_210:
        /*0078*/ 	.word	0x00000000


	//----- nvinfo : EIATTR_CBANK_PARAM_SIZE
	.align		4
.L_211:
        /*007c*/ 	.byte	0x03, 0x19
        /*007e*/ 	.short	0x0018


	//----- nvinfo : EIATTR_PARAM_CBANK
	.align		4
        /*0080*/ 	.byte	0x04, 0x0a
        /*0082*/ 	.short	(.L_213 - .L_212)
	.align		4
.L_212:
        /*0084*/ 	.word	index@(.nv.constant0._Z14fft_kernel_rowPN6thrust24THRUST_300001_SM_1000_NS7complexIdEEiiii)
        /*0088*/ 	.short	0x0380
        /*008a*/ 	.short	0x0018


	//----- nvinfo : EIATTR_SW_WAR
	.align		4
.L_213:
        /*008c*/ 	.byte	0x04, 0x36
        /*008e*/ 	.short	(.L_215 - .L_214)
.L_214:
        /*0090*/ 	.word	0x00000008
.L_215:


//--------------------- .nv.info._Z23center_frequency_kernelPN6thrust24THRUST_300001_SM_1000_NS7complexIdEEii --------------------------
	.section	.nv.info._Z23center_frequency_kernelPN6thrust24THRUST_300001_SM_1000_NS7complexIdEEii,"",@"SHT_CUDA_INFO"
	.sectionflags	@""
	.align	4


	//----- nvinfo : EIATTR_CUDA_API_VERSION
	.align		4
        /*0000*/ 	.byte	0x04, 0x37
        /*0002*/ 	.short	(.L_217 - .L_216)
.L_216:
        /*0004*/ 	.word	0x00000082


	//----- nvinfo : EIATTR_KPARAM_INFO
	.align		4
.L_217:
        /*0008*/ 	.byte	0x04, 0x17
        /*000a*/ 	.short	(.L_219 - .L_218)
.L_218:
        /*000c*/ 	.word	0x00000000
        /*0010*/ 	.short	0x0002
        /*0012*/ 	.short	0x000c
        /*0014*/ 	.byte	0x00, 0xf0, 0x11, 0x00


	//----- nvinfo : EIATTR_KPARAM_INFO
	.align		4
.L_219:
        /*0018*/ 	.byte	0x04, 0x17
        /*001a*/ 	.short	(.L_221 - .L_220)
.L_220:
        /*001c*/ 	.word	0x00000000
        /*0020*/ 	.short	0x0001
        /*0022*/ 	.short	0x0008
        /*0024*/ 	.byte	0x00, 0xf0, 0x11, 0x00


	//----- nvinfo : EIATTR_KPARAM_INFO
	.align		4
.L_221:
        /*0028*/ 	.byte	0x04, 0x17
        /*002a*/ 	.short	(.L_223 - .L_222)
.L_222:
        /*002c*/ 	.word	0x00000000
        /*0030*/ 	.short	0x0000
        /*0032*/ 	.short	0x0000
        /*0034*/ 	.byte	0x00, 0xf5, 0x21, 0x00


	//----- nvinfo : EIATTR_SPARSE_MMA_MASK
	.align		4
.L_223:
        /*0038*/ 	.byte	0x03, 0x50
        /*003a*/ 	.short	0x0000


	//----- nvinfo : EIATTR_MAXREG_COUNT
	.align		4
        /*003c*/ 	.byte	0x03, 0x1b
        /*003e*/ 	.short	0x00ff


	//----- nvinfo : EIATTR_MERCURY_ISA_VERSION
	.align		4
        /*0040*/ 	.byte	0x03, 0x5f
        /*0042*/ 	.short	0x0101


	//----- nvinfo : EIATTR_VRC_CTA_INIT_COUNT
	.align		4
        /*0044*/ 	.byte	0x02, 0x4a
	.zero		1
	.zero		1


	//----- nvinfo : EIATTR_EXIT_INSTR_OFFSETS
	.align		4
        /*0048*/ 	.byte	0x04, 0x1c
        /*004a*/ 	.short	(.L_225 - .L_224)


	//   ....[0]....
.L_224:
        /*004c*/ 	.word	0x00000100


	//   ....[1]....
        /*0050*/ 	.word	0x00000240


	//----- nvinfo : EIATTR_CBANK_PARAM_SIZE
	.align		4
.L_225:
        /*0054*/ 	.byte	0x03, 0x19
        /*0056*/ 	.short	0x0010


	//----- nvinfo : EIATTR_PARAM_CBANK
	.align		4
        /*0058*/ 	.byte	0x04, 0x0a
        /*005a*/ 	.short	(.L_227 - .L_226)
	.align		4
.L_226:
        /*005c*/ 	.word	index@(.nv.constant0._Z23center_frequency_kernelPN6thrust24THRUST_300001_SM_1000_NS7complexIdEEii)
        /*0060*/ 	.short	0x0380
        /*0062*/ 	.short	0x0010


	//----- nvinfo : EIATTR_SW_WAR
	.align		4
.L_227:
        /*0064*/ 	.byte	0x04, 0x36
        /*0066*/ 	.short	(.L_229 - .L_228)
.L_228:
        /*0068*/ 	.word	0x00000008
.L_229:


//--------------------- .nv.info._Z10fft_kernelPN6thrust24THRUST_300001_SM_1000_NS7complexIdEEii --------------------------
	.section	.nv.info._Z10fft_kernelPN6thrust24THRUST_300001_SM_1000_NS7complexIdEEii,"",@"SHT_CUDA_INFO"
	.sectionflags	@""
	.align	4


	//----- nvinfo : EIATTR_CUDA_API_VERSION
	.align		4
        /*0000*/ 	.byte	0x04, 0x37
        /*0002*/ 	.short	(.L_231 - .L_230)
.L_230:
        /*0004*/ 	.word	0x00000082


	//----- nvinfo : EIATTR_KPARAM_INFO
	.align		4
.L_231:
        /*0008*/ 	.byte	0x04, 0x17
        /*000a*/ 	.short	(.L_233 - .L_232)
.L_232:
        /*000c*/ 	.word	0x00000000
        /*0010*/ 	.short	0x0002
        /*0012*/ 	.short	0x000c
        /*0014*/ 	.byte	0x00, 0xf0, 0x11, 0x00


	//----- nvinfo : EIATTR_KPARAM_INFO
	.align		4
.L_233:
        /*0018*/ 	.byte	0x04, 0x17
        /*001a*/ 	.short	(.L_235 - .L_234)
.L_234:
        /*001c*/ 	.word	0x00000000
        /*0020*/ 	.short	0x0001
        /*0022*/ 	.short	0x0008
        /*0024*/ 	.byte	0x00, 0xf0, 0x11, 0x00


	//----- nvinfo : EIATTR_KPARAM_INFO
	.align		4
.L_235:
        /*0028*/ 	.byte	0x04, 0x17
        /*002a*/ 	.short	(.L_237 - .L_236)
.L_236:
        /*002c*/ 	.word	0x00000000
        /*0030*/ 	.short	0x0000
        /*0032*/ 	.short	0x0000
        /*0034*/ 	.byte	0x00, 0xf5, 0x21, 0x00


	//----- nvinfo : EIATTR_SPARSE_MMA_MASK
	.align		4
.L_237:
        /*0038*/ 	.byte	0x03, 0x50
        /*003a*/ 	.short	0x0000


	//----- nvinfo : EIATTR_MAXREG_COUNT
	.align		4
        /*003c*/ 	.byte	0x03, 0x1b
        /*003e*/ 	.short	0x00ff


	//----- nvinfo : EIATTR_MERCURY_ISA_VERSION
	.align		4
        /*0040*/ 	.byte	0x03, 0x5f
        /*0042*/ 	.short	0x0101


	//----- nvinfo : EIATTR_VRC_CTA_INIT_COUNT
	.align		4
        /*0044*/ 	.byte	0x02, 0x4a
	.zero		1
	.zero		1


	//----- nvinfo : EIATTR_EXIT_INSTR_OFFSETS
	.align		4
        /*0048*/ 	.byte	0x04, 0x1c
        /*004a*/ 	.short	(.L_239 - .L_238)


	//   ....[0]....
.L_238:
        /*004c*/ 	.word	0x000000a0


	//   ....[1]....
        /*0050*/ 	.word	0x00000f60


	//----- nvinfo : EIATTR_CRS_STACK_SIZE
	.align		4
.L_239:
        /*0054*/ 	.byte	0x04, 0x1e
        /*0056*/ 	.short	(.L_241 - .L_240)
.L_240:
        /*0058*/ 	.word	0x00000000


	//----- nvinfo : EIATTR_CBANK_PARAM_SIZE
	.align		4
.L_241:
        /*005c*/ 	.byte	0x03, 0x19
        /*005e*/ 	.short	0x0010


	//----- nvinfo : EIATTR_PARAM_CBANK
	.align		4
        /*0060*/ 	.byte	0x04, 0x0a
        /*0062*/ 	.short	(.L_243 - .L_242)
	.align		4
.L_242:
        /*0064*/ 	.word	index@(.nv.constant0._Z10fft_kernelPN6thrust24THRUST_300001_SM_1000_NS7complexIdEEii)
        /*0068*/ 	.short	0x0380
        /*006a*/ 	.short	0x0010


	//----- nvinfo : EIATTR_SW_WAR
	.align		4
.L_243:
        /*006c*/ 	.byte	0x04, 0x36
        /*006e*/ 	.short	(.L_245 - .L_244)
.L_244:
        /*0070*/ 	.word	0x00000008
.L_245:


//--------------------- .nv.info._Z27bit_reversal_reorder_kernelPN6thrust24THRUST_300001_SM_1000_NS7complexIdEES3_Pii --------------------------
	.section	.nv.info._Z27bit_reversal_reorder_kernelPN6thrust24THRUST_300001_SM_1000_NS7complexIdEES3_Pii,"",@"SHT_CUDA_INFO"
	.sectionflags	@""
	.align	4


	//----- nvinfo : EIATTR_CUDA_API_VERSION
	.align		4
        /*0000*/ 	.byte	0x04, 0x37
        /*0002*/ 	.short	(.L_247 - .L_246)
.L_246:
        /*0004*/ 	.word	0x00000082


	//----- nvinfo : EIATTR_KPARAM_INFO
	.align		4
.L_247:
        /*0008*/ 	.byte	0x04, 0x17
        /*000a*/ 	.short	(.L_249 - .L_248)
.L_248:
        /*000c*/ 	.word	0x00000000
        /*0010*/ 	.short	0x0003
        /*0012*/ 	.short	0x0018
        /*0014*/ 	.byte	0x00, 0xf0, 0x11, 0x00


	//----- nvinfo : EIATTR_KPARAM_INFO
	.align		4
.L_249:
        /*0018*/ 	.byte	0x04, 0x17
        /*001a*/ 	.short	(.L_251 - .L_250)
.L_250:
        /*001c*/ 	.word	0x00000000
        /*0020*/ 	.short	0x0002
        /*0022*/ 	.short	0x0010
        /*0024*/ 	.byte	0x00, 0xf5, 0x21, 0x00


	//----- nvinfo : EIATTR_KPARAM_INFO
	.align		4
.L_251:
        /*0028*/ 	.byte	0x04, 0x17
        /*002a*/ 	.short	(.L_253 - .L_252)
.L_252:
        /*002c*/ 	.word	0x00000000
        /*0030*/ 	.short	0x0001
        /*0032*/ 	.short	0x0008
        /*0034*/ 	.byte	0x00, 0xf5, 0x21, 0x00


	//----- nvinfo : EIATTR_KPARAM_INFO
	.align		4
.L_253:
        /*0038*/ 	.byte	0x04, 0x17
        /*003a*/ 	.short	(.L_255 - .L_254)
.L_254:
        /*003c*/ 	.word	0x00000000
        /*0040*/ 	.short	0x0000
        /*0042*/ 	.short	0x0000
        /*0044*/ 	.byte	0x00, 0xf5, 0x21, 0x00


	//----- nvinfo : EIATTR_SPARSE_MMA_MASK
	.align		4
.L_255:
        /*0048*/ 	.byte	0x03, 0x50
        /*004a*/ 	.short	0x0000


	//----- nvinfo : EIATTR_MAXREG_COUNT
	.align		4
        /*004c*/ 	.byte	0x03, 0x1b
        /*004e*/ 	.short	0x00ff


	//----- nvinfo : EIATTR_MERCURY_ISA_VERSION
	.align		4
        /*0050*/ 	.byte	0x03, 0x5f
        /*0052*/ 	.short	0x0101


	//----- nvinfo : EIATTR_VRC_CTA_INIT_COUNT
	.align		4
        /*0054*/ 	.byte	0x02, 0x4a
	.zero		1
	.zero		1


	//----- nvinfo : EIATTR_EXIT_INSTR_OFFSETS
	.align		4
        /*0058*/ 	.byte	0x04, 0x1c
        /*005a*/ 	.short	(.L_257 - .L_256)


	//   ....[0]....
.L_256:
        /*005c*/ 	.word	0x00000070


	//   ....[1]....
        /*0060*/ 	.word	0x00000120


	//----- nvinfo : EIATTR_CBANK_PARAM_SIZE
	.align		4
.L_257:
        /*0064*/ 	.byte	0x03, 0x19
        /*0066*/ 	.short	0x001c


	//----- nvinfo : EIATTR_PARAM_CBANK
	.align		4
        /*0068*/ 	.byte	0x04, 0x0a
        /*006a*/ 	.short	(.L_259 - .L_258)
	.align		4
.L_258:
        /*006c*/ 	.word	index@(.nv.constant0._Z27bit_reversal_reorder_kernelPN6thrust24THRUST_300001_SM_1000_NS7complexIdEES3_Pii)
        /*0070*/ 	.short	0x0380
        /*0072*/ 	.short	0x001c


	//----- nvinfo : EIATTR_SW_WAR
	.align		4
.L_259:
        /*0074*/ 	.byte	0x04, 0x36
        /*0076*/ 	.short	(.L_261 - .L_260)
.L_260:
        /*0078*/ 	.word	0x00000008
.L_261:


//--------------------- .nv.callgraph             --------------------------
	.section	.nv.callgraph,"",@"SHT_CUDA_CALLGRAPH"
	.align	4
	.sectionentsize	8
	.align		4
        /*0000*/ 	.word	0x00000000
	.align		4
        /*0004*/ 	.word	0xffffffff
	.align		4
        /*0008*/ 	.word	0x00000000
	.align		4
        /*000c*/ 	.word	0xfffffffe
	.align		4
        /*0010*/ 	.word	0x00000000
	.align		4
        /*0014*/ 	.word	0xfffffffd
	.align		4
        /*0018*/ 	.word	0x00000000
	.align		4
        /*001c*/ 	.word	0xfffffffc


//--------------------- .nv.constant4             --------------------------
	.section	.nv.constant4,"a",@progbits
	.align	8
	.align		8
.nv.constant4:
        /*0000*/ 	.dword	_ZN34_INTERNAL_eba99096_4_k_cu_f2bbf3e94cuda3std3__45__cpo5beginE
	.align		8
        /*0008*/ 	.dword	_ZN34_INTERNAL_eba99096_4_k_cu_f2bbf3e94cuda3std3__45__cpo3endE
	.align		8
        /*0010*/ 	.dword	_ZN34_INTERNAL_eba99096_4_k_cu_f2bbf3e94cuda3std3__45__cpo6cbeginE
	.align		8
        /*0018*/ 	.dword	_ZN34_INTERNAL_eba99096_4_k_cu_f2bbf3e94cuda3std3__45__cpo4cendE
	.align		8
        /*0020*/ 	.dword	_ZN34_INTERNAL_eba99096_4_k_cu_f2bbf3e94cuda3std3__45__cpo6rbeginE
	.align		8
        /*0028*/ 	.dword	_ZN34_INTERNAL_eba99096_4_k_cu_f2bbf3e94cuda3std3__45__cpo4rendE
	.align		8
        /*0030*/ 	.dword	_ZN34_INTERNAL_eba99096_4_k_cu_f2bbf3e94cuda3std3__45__cpo7crbeginE
	.align		8
        /*0038*/ 	.dword	_ZN34_INTERNAL_eba99096_4_k_cu_f2bbf3e94cuda3std3__45__cpo5crendE
	.align		8
        /*0040*/ 	.dword	_ZN34_INTERNAL_eba99096_4_k_cu_f2bbf3e94cuda3std3__436_GLOBAL__N__eba99096_4_k_cu_f2bbf3e96ignoreE
	.align		8
        /*0048*/ 	.dword	_ZN34_INTERNAL_eba99096_4_k_cu_f2bbf3e94cuda3std3__419piecewise_constructE
	.align		8
        /*0050*/ 	.dword	_ZN34_INTERNAL_eba99096_4_k_cu_f2bbf3e94cuda3std3__48in_placeE
	.align		8
        /*0058*/ 	.dword	_ZN34_INTERNAL_eba99096_4_k_cu_f2bbf3e94cuda3std3__420unreachable_sentinelE
	.align		8
        /*0060*/ 	.dword	_ZN34_INTERNAL_eba99096_4_k_cu_f2bbf3e94cuda3std6ranges3__45__cpo4swapE
	.align		8
        /*0068*/ 	.dword	_ZN34_INTERNAL_eba99096_4_k_cu_f2bbf3e94cuda3std6ranges3__45__cpo9iter_moveE
	.align		8
        /*0070*/ 	.dword	_ZN34_INTERNAL_eba99096_4_k_cu_f2bbf3e94cuda3std6ranges3__45__cpo5beginE
	.align		8
        /*0078*/ 	.dword	_ZN34_INTERNAL_eba99096_4_k_cu_f2bbf3e94cuda3std6ranges3__45__cpo3endE
	.align		8
        /*0080*/ 	.dword	_ZN34_INTERNAL_eba99096_4_k_cu_f2bbf3e94cuda3std6ranges3__45__cpo6cbeginE
	.align		8
        /*0088*/ 	.dword	_ZN34_INTERNAL_eba99096_4_k_cu_f2bbf3e94cuda3std6ranges3__45__cpo4cendE
	.align		8
        /*0090*/ 	.dword	_ZN34_INTERNAL_eba99096_4_k_cu_f2bbf3e94cuda3std6ranges3__45__cpo7advanceE
	.align		8
        /*0098*/ 	.dword	_ZN34_INTERNAL_eba99096_4_k_cu_f2bbf3e94cuda3std6ranges3__45__cpo9iter_swapE
	.align		8
        /*00a0*/ 	.dword	_ZN34_INTERNAL_eba99096_4_k_cu_f2bbf3e94cuda3std6ranges3__45__cpo4nextE
	.align		8
        /*00a8*/ 	.dword	_ZN34_INTERNAL_eba99096_4_k_cu_f2bbf3e94cuda3std6ranges3__45__cpo4prevE
	.align		8
        /*00b0*/ 	.dword	_ZN34_INTERNAL_eba99096_4_k_cu_f2bbf3e94cuda3std6ranges3__45__cpo4dataE
	.align		8
        /*00b8*/ 	.dword	_ZN34_INTERNAL_eba99096_4_k_cu_f2bbf3e94cuda3std6ranges3__45__cpo5cdataE
	.align		8
        /*00c0*/ 	.dword	_ZN34_INTERNAL_eba99096_4_k_cu_f2bbf3e94cuda3std6ranges3__45__cpo4sizeE
	.align		8
        /*00c8*/ 	.dword	_ZN34_INTERNAL_eba99096_4_k_cu_f2bbf3e94cuda3std6ranges3__45__cpo5ssizeE
	.align		8
        /*00d0*/ 	.dword	_ZN34_INTERNAL_eba99096_4_k_cu_f2bbf3e94cuda3std6ranges3__45__cpo8distanceE
	.align		8
        /*00d8*/ 	.dword	_ZN34_INTERNAL_eba99096_4_k_cu_f2bbf3e96thrust24THRUST_300001_SM_1000_NS6system6detail10sequential3seqE
	.align		8
        /*00e0*/ 	.dword	__cudart_i2opi_d
	.align		8
        /*00e8*/ 	.dword	__cudart_sin_cos_coeffs


//--------------------- .text._Z22convert_to_gray_kernelPhS_iii --------------------------
	.section	.text._Z22convert_to_gray_kernelPhS_iii,"ax",@progbits
	.align	128
        .global         _Z22convert_to_gray_kernelPhS_iii
        .type           _Z22convert_to_gray_kernelPhS_iii,@function
        .size           _Z22convert_to_gray_kernelPhS_iii,(.L_x_98 - _Z22convert_to_gray_kernelPhS_iii)
        .other          _Z22convert_to_gray_kernelPhS_iii,@"STO_CUDA_ENTRY STV_DEFAULT"
_Z22convert_to_gray_kernelPhS_iii:
.text._Z22convert_to_gray_kernelPhS_iii:
[----:B------:R-:W-:Y:S01]  /*0000*/  LDC R1, c[0x0][0x37c] ;  /* 0x0000df00ff017b82 */ /* 0x000fe20000000800 */
[----:B------:R-:W0:Y:S07]  /*0010*/  S2R R2, SR_TID.Y ;  /* 0x0000000000027919 */ /* 0x000e2e0000002200 */
[----:B------:R-:W1:Y:S01]  /*0020*/  LDC R0, c[0x0][0x360] ;  /* 0x0000d800ff007b82 */ /* 0x000e620000000800 */
[----:B------:R-:W2:Y:S01]  /*0030*/  LDCU.64 UR6, c[0x0][0x390] ;  /* 0x00007200ff0677ac */ /* 0x000ea20008000a00 */
[----:B------:R-:W1:Y:S06]  /*0040*/  S2R R5, SR_TID.X ;  /* 0x0000000000057919 */ /* 0x000e6c0000002100 */
[----:B------:R-:W0:Y:S08]  /*0050*/  S2UR UR5, SR_CTAID.Y ;  /* 0x00000000000579c3 */ /* 0x000e300000002600 */
[----:B------:R-:W0:Y:S08]  /*0060*/  LDC R3, c[0x0][0x364] ;  /* 0x0000d900ff037b82 */ /* 0x000e300000000800 */
[----:B------:R-:W1:Y:S01]  /*0070*/  S2UR UR4, SR_CTAID.X ;  /* 0x00000000000479c3 */ /* 0x000e620000002500 */
[----:B0-----:R-:W-:-:S05]  /*0080*/  IMAD R3, R3, UR5, R2 ;  /* 0x0000000503037c24 */ /* 0x001fca000f8e0202 */
[----:B--2---:R-:W-:Y:S01]  /*0090*/  ISETP.GE.AND P0, PT, R3, UR6, PT ;  /* 0x0000000603007c0c */ /* 0x004fe2000bf06270 */
[----:B-1----:R-:W-:-:S05]  /*00a0*/  IMAD R0, R0, UR4, R5 ;  /* 0x0000000400007c24 */ /* 0x002fca000f8e0205 */
[----:B------:R-:W-:-:S13]  /*00b0*/  ISETP.GE.OR P0, PT, R0, UR7, P0 ;  /* 0x0000000700007c0c */ /* 0x000fda0008706670 */
[----:B------:R-:W-:Y:S05]  /*00c0*/  @P0 EXIT ;  /* 0x000000000000094d */ /* 0x000fea0003800000 */
[----:B------:R-:W0:Y:S01]  /*00d0*/  LDCU UR6, c[0x0][0x398] ;  /* 0x00007300ff0677ac */ /* 0x000e220008000800 */
[----:B------:R-:W-:Y:S01]  /*00e0*/  IMAD R0, R3, UR7, R0 ;  /* 0x0000000703007c24 */ /* 0x000fe2000f8e0200 */
[----:B------:R-:W1:Y:S01]  /*00f0*/  LDCU.128 UR8, c[0x0][0x380] ;  /* 0x00007000ff0877ac */ /* 0x000e620008000c00 */
[----:B------:R-:W2:Y:S02]  /*0100*/  LDCU.64 UR4, c[0x0][0x358] ;  /* 0x00006b00ff0477ac */ /* 0x000ea40008000a00 */
[----:B0-----:R-:W-:-:S05]  /*0110*/  IMAD R3, R0, UR6, RZ ;  /* 0x0000000600037c24 */ /* 0x001fca000f8e02ff */
[----:B-1----:R-:W-:-:S04]  /*0120*/  IADD3 R2, P0, PT, R3, UR8, RZ ;  /* 0x0000000803027c10 */ /* 0x002fc8000ff1e0ff */
[----:B------:R-:W-:-:S05]  /*0130*/  LEA.HI.X.SX32 R3, R3, UR9, 0x1, P0 ;  /* 0x0000000903037c11 */ /* 0x000fca00080f0eff */
[----:B--2---:R-:W2:Y:S04]  /*0140*/  LDG.E.U8 R5, desc[UR4][R2.64+0x1] ;  /* 0x0000010402057981 */ /* 0x004ea8000c1e1100 */
[----:B------:R-:W3:Y:S04]  /*0150*/  LDG.E.U8 R4, desc[UR4][R2.64+0x2] ;  /* 0x0000020402047981 */ /* 0x000ee8000c1e1100 */
[----:B------:R-:W4:Y:S01]  /*0160*/  LDG.E.U8 R6, desc[UR4][R2.64] ;  /* 0x0000000402067981 */ /* 0x000f22000c1e1100 */
[----:B--2---:R-:W-:Y:S02]  /*0170*/  I2FP.F32.U32 R5, R5 ;  /* 0x0000000500057245 */ /* 0x004fe40000201000 */
[----:B---3--:R-:W-:-:S03]  /*0180*/  I2FP.F32.U32 R4, R4 ;  /* 0x0000000400047245 */ /* 0x008fc60000201000 */
[----:B------:R-:W-:Y:S01]  /*0190*/  FMUL R5, R5, 0.58700001239776611328 ;  /* 0x3f1645a205057820 */ /* 0x000fe20000400000 */
[----:B----4-:R-:W-:-:S03]  /*01a0*/  I2FP.F32.U32 R7, R6 ;  /* 0x0000000600077245 */ /* 0x010fc60000201000 */
[----:B------:R-:W-:-:S04]  /*01b0*/  FFMA R4, R4, 0.29899999499320983887, R5 ;  /* 0x3e99168704047823 */ /* 0x000fc80000000005 */
[----:B------:R-:W-:Y:S01]  /*01c0*/  FFMA R7, R7, 0.11400000005960464478, R4 ;  /* 0x3de978d507077823 */ /* 0x000fe20000000004 */
[----:B------:R-:W-:-:S04]  /*01d0*/  IADD3 R4, P0, PT, R0, UR10, RZ ;  /* 0x0000000a00047c10 */ /* 0x000fc8000ff1e0ff */
[----:B------:R-:W-:Y:S01]  /*01e0*/  LEA.HI.X.SX32 R5, R0, UR11, 0x1, P0 ;  /* 0x0000000b00057c11 */ /* 0x000fe200080f0eff */
[----:B------:R-:W0:Y:S04]  /*01f0*/  F2I.U32.TRUNC.NTZ R7, R7 ;  /* 0x0000000700077305 */ /* 0x000e28000020f000 */
[----:B0-----:R-:W-:Y:S01]  /*0200*/  STG.E.U8 desc[UR4][R4.64], R7 ;  /* 0x0000000704007986 */ /* 0x001fe2000c101104 */
[----:B------:R-:W-:Y:S05]  /*0210*/  EXIT ;  /* 0x000000000000794d */ /* 0x000fea0003800000 */
.L_x_0:
[----:B------:R-:W-:-:S00]  /*0220*/  BRA `(.L_x_0) ;  /* 0xfffffffc00fc7947 */ /* 0x000fc0000383ffff */
[----:B------:R-:W-:-:S00]  /*0230*/  NOP ;  /* 0x0000000000007918 */ /* 0x000fc00000000000 */
        /* <DEDUP_REMOVED lines=12> */
.L_x_98:


//--------------------- .text._Z23convert_to_image_kernelPN6thrust24THRUST_300001_SM_1000_NS7complexIdEEPhPdiii --------------------------
	.section	.text._Z23convert_to_image_kernelPN6thrust24THRUST_300001_SM_1000_NS7complexIdEEPhPdiii,"ax",@progbits
	.align	128
        .global         _Z23convert_to_image_kernelPN6thrust24THRUST_300001_SM_1000_NS7complexIdEEPhPdiii
        .type           _Z23convert_to_image_kernelPN6thrust24THRUST_300001_SM_1000_NS7complexIdEEPhPdiii,@function
        .size           _Z23convert_to_image_kernelPN6thrust24THRUST_300001_SM_1000_NS7complexIdEEPhPdiii,(.L_x_91 - _Z23convert_to_image_kernelPN6thrust24THRUST_300001_SM_1000_NS7complexIdEEPhPdiii)
        .other          _Z23convert_to_image_kernelPN6thrust24THRUST_300001_SM_1000_NS7complexIdEEPhPdiii,@"STO_CUDA_ENTRY STV_DEFAULT"
_Z23convert_to_image_kernelPN6thrust24THRUST_300001_SM_1000_NS7complexIdEEPhPdiii:
.text._Z23convert_to_image_kernelPN6thrust24THRUST_300001_SM_1000_NS7complexIdEEPhPdiii:
        /* <DEDUP_REMOVED lines=13> */
[----:B------:R-:W0:Y:S01]  /*00d0*/  LDC.64 R8, c[0x0][0x380] ;  /* 0x0000e000ff087b82 */ /* 0x000e220000000a00 */
[----:B------:R-:W1:Y:S01]  /*00e0*/  LDCU UR4, c[0x0][0x3a0] ;  /* 0x00007400ff0477ac */ /* 0x000e620008000800 */
[----:B------:R-:W2:Y:S01]  /*00f0*/  LDCU.64 UR8, c[0x0][0x358] ;  /* 0x00006b00ff0877ac */ /* 0x000ea20008000a00 */
[----:B-1----:R-:W-:-:S04]  /*0100*/  IMAD R3, R0, UR4, R5 ;  /* 0x0000000400037c24 */ /* 0x002fc8000f8e0205 */
[----:B0-----:R-:W-:-:S06]  /*0110*/  IMAD.WIDE R8, R3, 0x10, R8 ;  /* 0x0000001003087825 */ /* 0x001fcc00078e0208 */
[----:B--2---:R-:W2:Y:S01]  /*0120*/  LDG.E.128 R8, desc[UR8][R8.64] ;  /* 0x0000000808087981 */ /* 0x004ea2000c1e1d00 */
[----:B------:R-:W-:Y:S01]  /*0130*/  UMOV UR4, 0xffffffff ;  /* 0xffffffff00047882 */ /* 0x000fe20000000000 */
[----:B------:R-:W-:Y:S01]  /*0140*/  UMOV UR5, 0x7fefffff ;  /* 0x7fefffff00057882 */ /* 0x000fe20000000000 */
[----:B------:R-:W-:Y:S01]  /*0150*/  IMAD.MOV.U32 R16, RZ, RZ, 0x0 ;  /* 0x00000000ff107424 */ /* 0x000fe200078e00ff */
[----:B------:R-:W-:Y:S01]  /*0160*/  UMOV UR6, UR5 ;  /* 0x0000000500067c82 */ /* 0x000fe20008000000 */
[----:B------:R-:W-:Y:S01]  /*0170*/  IMAD.MOV.U32 R17, RZ, RZ, 0x3fd80000 ;  /* 0x3fd80000ff117424 */ /* 0x000fe200078e00ff */
[----:B------:R-:W-:Y:S01]  /*0180*/  BSSY.RECONVERGENT B0, `(.L_x_1) ;  /* 0x000007b000007945 */ /* 0x000fe20003800200 */
[----:B--2---:R-:W-:Y:S02]  /*0190*/  DADD R12, -RZ, |R8| ;  /* 0x00000000ff0c7229 */ /* 0x004fe40000000508 */
[----:B------:R-:W-:Y:S01]  /*01a0*/  DADD R14, -RZ, |R10| ;  /* 0x00000000ff0e7229 */ /* 0x000fe2000000050a */
[----:B------:R-:W-:-:S09]  /*01b0*/  IMAD.MOV.U32 R8, RZ, RZ, RZ ;  /* 0x000000ffff087224 */ /* 0x000fd200078e00ff */
[----:B------:R-:W-:Y:S02]  /*01c0*/  ISETP.GT.U32.AND P1, PT, R12, R14, PT ;  /* 0x0000000e0c00720c */ /* 0x000fe40003f24070 */
[CC--:B------:R-:W-:Y:S02]  /*01d0*/  ISETP.LT.U32.AND P0, PT, R14.reuse, R12.reuse, PT ;  /* 0x0000000c0e00720c */ /* 0x0c0fe40003f01070 */
[----:B------:R-:W-:Y:S02]  /*01e0*/  ISETP.GT.U32.AND.EX P1, PT, R13, R15, PT, P1 ;  /* 0x0000000f0d00720c */ /* 0x000fe40003f24110 */
[----:B------:R-:W-:Y:S02]  /*01f0*/  ISETP.LT.U32.AND.EX P0, PT, R15, R13, PT, P0 ;  /* 0x0000000d0f00720c */ /* 0x000fe40003f01100 */
[----:B------:R-:W-:Y:S02]  /*0200*/  SEL R3, R13, R15, P1 ;  /* 0x0000000f0d037207 */ /* 0x000fe40000800000 */
[----:B------:R-:W-:-:S02]  /*0210*/  SEL R6, R14, R12, P0 ;  /* 0x0000000c0e067207 */ /* 0x000fc40000000000 */
[----:B------:R-:W-:Y:S02]  /*0220*/  LOP3.LUT R4, R3, 0xffc00000, RZ, 0xc0, !PT ;  /* 0xffc0000003047812 */ /* 0x000fe400078ec0ff */
[----:B------:R-:W-:Y:S02]  /*0230*/  SEL R7, R15, R13, P0 ;  /* 0x0000000d0f077207 */ /* 0x000fe40000000000 */
[----:B------:R-:W-:Y:S02]  /*0240*/  LOP3.LUT R9, R4, 0x7fd00000, RZ, 0x3c, !PT ;  /* 0x7fd0000004097812 */ /* 0x000fe400078e3cff */
[----:B------:R-:W-:-:S04]  /*0250*/  SEL R2, R12, R14, P1 ;  /* 0x0000000e0c027207 */ /* 0x000fc80000800000 */
[C---:B------:R-:W-:Y:S02]  /*0260*/  DMUL R10, R8.reuse, R6 ;  /* 0x00000006080a7228 */ /* 0x040fe40000000000 */
[----:B------:R-:W-:-:S06]  /*0270*/  DMUL R8, R8, R2 ;  /* 0x0000000208087228 */ /* 0x000fcc0000000000 */
[----:B------:R-:W-:-:S08]  /*0280*/  DMUL R10, R10, R10 ;  /* 0x0000000a0a0a7228 */ /* 0x000fd00000000000 */
[----:B------:R-:W-:Y:S01]  /*0290*/  DFMA R8, R8, R8, R10 ;  /* 0x000000080808722b */ /* 0x000fe2000000000a */
[----:B------:R-:W-:-:S07]  /*02a0*/  IMAD.U32 R11, RZ, RZ, UR6 ;  /* 0x00000006ff0b7e24 */ /* 0x000fce000f8e00ff */
[----:B------:R-:W-:Y:S02]  /*02b0*/  DSETP.MIN.AND P0, P1, R8, UR4, PT ;  /* 0x0000000408007e2a */ /* 0x000fe4000b900000 */
[----:B------:R-:W-:-:S05]  /*02c0*/  IMAD.MOV.U32 R10, RZ, RZ, R9 ;  /* 0x000000ffff0a7224 */ /* 0x000fca00078e0009 */
[----:B------:R-:W-:Y:S01]  /*02d0*/  FSEL R13, R10, UR6, P0 ;  /* 0x000000060a0d7c08 */ /* 0x000fe20008000000 */
[----:B------:R-:W-:-:S05]  /*02e0*/  IMAD.MOV.U32 R10, RZ, RZ, R8 ;  /* 0x000000ffff0a7224 */ /* 0x000fca00078e0008 */
[----:B------:R-:W-:Y:S01]  /*02f0*/  SEL R12, R10, UR4, P0 ;  /* 0x000000040a0c7c07 */ /* 0x000fe20008000000 */
[----:B------:R-:W-:Y:S01]  /*0300*/  IMAD.MOV.U32 R10, RZ, RZ, RZ ;  /* 0x000000ffff0a7224 */ /* 0x000fe200078e00ff */
[----:B------:R-:W-:Y:S01]  /*0310*/  @P1 LOP3.LUT R13, R11, 0x80000, RZ, 0xfc, !PT ;  /* 0x000800000b0d1812 */ /* 0x000fe200078efcff */
[----:B------:R-:W-:Y:S01]  /*0320*/  DSETP.NEU.AND P0, PT, R6, RZ, PT ;  /* 0x000000ff0600722a */ /* 0x000fe20003f0d000 */
[----:B------:R-:W-:Y:S02]  /*0330*/  ISETP.GE.U32.AND P1, PT, R7, 0x7ff00000, PT ;  /* 0x7ff000000700780c */ /* 0x000fe40003f26070 */
[----:B------:R-:W0:Y:S02]  /*0340*/  MUFU.RSQ64H R11, R13 ;  /* 0x0000000d000b7308 */ /* 0x000e240000001c00 */
[----:B0-----:R-:W-:-:S08]  /*0350*/  DMUL R14, R10, R10 ;  /* 0x0000000a0a0e7228 */ /* 0x001fd00000000000 */
[----:B------:R-:W-:-:S08]  /*0360*/  DFMA R14, R12, -R14, 1 ;  /* 0x3ff000000c0e742b */ /* 0x000fd0000000080e */
[----:B------:R-:W-:Y:S02]  /*0370*/  DFMA R16, R14, R16, 0.5 ;  /* 0x3fe000000e10742b */ /* 0x000fe40000000010 */
[----:B------:R-:W-:-:S08]  /*0380*/  DMUL R14, R10, R14 ;  /* 0x0000000e0a0e7228 */ /* 0x000fd00000000000 */
[----:B------:R-:W-:-:S08]  /*0390*/  DFMA R14, R16, R14, R10 ;  /* 0x0000000e100e722b */ /* 0x000fd0000000000a */
[----:B------:R-:W-:Y:S01]  /*03a0*/  DMUL R14, R8, R14 ;  /* 0x0000000e080e7228 */ /* 0x000fe20000000000 */
[----:B------:R-:W-:Y:S01]  /*03b0*/  LOP3.LUT R9, R4, 0x100000, RZ, 0xfc, !PT ;  /* 0x0010000004097812 */ /* 0x000fe200078efcff */
[----:B------:R-:W-:-:S06]  /*03c0*/  IMAD.MOV.U32 R8, RZ, RZ, RZ ;  /* 0x000000ffff087224 */ /* 0x000fcc00078e00ff */
[----:B------:R-:W-:-:S10]  /*03d0*/  DMUL R14, R14, R8 ;  /* 0x000000080e0e7228 */ /* 0x000fd40000000000 */
[----:B------:R-:W-:Y:S02]  /*03e0*/  @!P1 FSEL R6, R2, R14, !P0 ;  /* 0x0000000e02069208 */ /* 0x000fe40004000000 */
[----:B------:R-:W-:-:S06]  /*03f0*/  @!P1 FSEL R7, R3, R15, !P0 ;  /* 0x0000000f03079208 */ /* 0x000fcc0004000000 */
[----:B------:R-:W-:-:S10]  /*0400*/  DADD R6, R6, 1 ;  /* 0x3ff0000006067429 */ /* 0x000fd40000000000 */
[----:B------:R-:W-:Y:S01]  /*0410*/  ISETP.GT.AND P0, PT, R7, 0xfffff, PT ;  /* 0x000fffff0700780c */ /* 0x000fe20003f04270 */
[----:B------:R-:W-:Y:S02]  /*0420*/  IMAD.MOV.U32 R8, RZ, RZ, R6 ;  /* 0x000000ffff087224 */ /* 0x000fe400078e0006 */
[--C-:B------:R-:W-:Y:S02]  /*0430*/  IMAD.MOV.U32 R9, RZ, RZ, R7.reuse ;  /* 0x000000ffff097224 */ /* 0x100fe400078e0007 */
[----:B------:R-:W-:-:S08]  /*0440*/  IMAD.MOV.U32 R3, RZ, RZ, R7 ;  /* 0x000000ffff037224 */ /* 0x000fd000078e0007 */
[----:B------:R-:W-:-:S10]  /*0450*/  @!P0 DMUL R8, R8, 1.80143985094819840000e+16 ;  /* 0x4350000008088828 */ /* 0x000fd40000000000 */
[----:B------:R-:W-:Y:S02]  /*0460*/  @!P0 IMAD.MOV.U32 R3, RZ, RZ, R9 ;  /* 0x000000ffff038224 */ /* 0x000fe400078e0009 */
[----:B------:R-:W-:Y:S02]  /*0470*/  @!P0 IMAD.MOV.U32 R6, RZ, RZ, R8 ;  /* 0x000000ffff068224 */ /* 0x000fe400078e0008 */
[----:B------:R-:W-:-:S05]  /*0480*/  VIADD R2, R3, 0xffffffff ;  /* 0xffffffff03027836 */ /* 0x000fca0000000000 */
[----:B------:R-:W-:Y:S01]  /*0490*/  ISETP.GT.U32.AND P1, PT, R2, 0x7feffffe, PT ;  /* 0x7feffffe0200780c */ /* 0x000fe20003f24070 */
[----:B------:R-:W-:Y:S02]  /*04a0*/  IMAD.MOV.U32 R2, RZ, RZ, -0x3ff ;  /* 0xfffffc01ff027424 */ /* 0x000fe400078e00ff */
[----:B------:R-:W-:-:S10]  /*04b0*/  @!P0 IMAD.MOV.U32 R2, RZ, RZ, -0x435 ;  /* 0xfffffbcbff028424 */ /* 0x000fd400078e00ff */
[----:B------:R-:W-:Y:S05]  /*04c0*/  @P1 BRA `(.L_x_2) ;  /* 0x0000000400001947 */ /* 0x000fea0003800000 */
[C---:B------:R-:W-:Y:S01]  /*04d0*/  LOP3.LUT R4, R3.reuse, 0xfffff, RZ, 0xc0, !PT ;  /* 0x000fffff03047812 */ /* 0x040fe200078ec0ff */
[----:B------:R-:W-:Y:S01]  /*04e0*/  IMAD.MOV.U32 R8, RZ, RZ, RZ ;  /* 0x000000ffff087224 */ /* 0x000fe200078e00ff */
[----:B------:R-:W-:Y:S01]  /*04f0*/  UMOV UR4, 0x3ae80f1e ;  /* 0x3ae80f1e00047882 */ /* 0x000fe20000000000 */
[----:B------:R-:W-:Y:S01]  /*0500*/  IMAD.MOV.U32 R16, RZ, RZ, -0x748574fc ;  /* 0x8b7a8b04ff107424 */ /* 0x000fe200078e00ff */
[----:B------:R-:W-:Y:S01]  /*0510*/  LOP3.LUT R7, R4, 0x3ff00000, RZ, 0xfc, !PT ;  /* 0x3ff0000004077812 */ /* 0x000fe200078efcff */
[----:B------:R-:W-:Y:S01]  /*0520*/  IMAD.MOV.U32 R17, RZ, RZ, 0x3ed0ee25 ;  /* 0x3ed0ee25ff117424 */ /* 0x000fe200078e00ff */
[----:B------:R-:W-:Y:S01]  /*0530*/  UMOV UR5, 0x3eb1380b ;  /* 0x3eb1380b00057882 */ /* 0x000fe20000000000 */
[----:B------:R-:W-:Y:S01]  /*0540*/  LEA.HI R18, R3, R2, RZ, 0xc ;  /* 0x0000000203127211 */ /* 0x000fe200078f60ff */
[----:B------:R-:W-:Y:S01]  /*0550*/  IMAD.MOV.U32 R19, RZ, RZ, 0x43300000 ;  /* 0x43300000ff137424 */ /* 0x000fe200078e00ff */
[----:B------:R-:W-:Y:S01]  /*0560*/  ISETP.GE.U32.AND P0, PT, R7, 0x3ff6a09f, PT ;  /* 0x3ff6a09f0700780c */ /* 0x000fe20003f06070 */
[----:B------:R-:W-:Y:S01]  /*0570*/  UMOV UR6, 0x80000000 ;  /* 0x8000000000067882 */ /* 0x000fe20000000000 */
[----:B------:R-:W-:-:S11]  /*0580*/  UMOV UR7, 0x43300000 ;  /* 0x4330000000077882 */ /* 0x000fd60000000000 */
[----:B------:R-:W-:Y:S02]  /*0590*/  @P0 VIADD R9, R7, 0xfff00000 ;  /* 0xfff0000007090836 */ /* 0x000fe40000000000 */
[----:B------:R-:W-:Y:S02]  /*05a0*/  @P0 VIADD R18, R18, 0x1 ;  /* 0x0000000112120836 */ /* 0x000fe40000000000 */
[----:B------:R-:W-:-:S03]  /*05b0*/  @P0 IMAD.MOV.U32 R7, RZ, RZ, R9 ;  /* 0x000000ffff070224 */ /* 0x000fc600078e0009 */
[----:B------:R-:W-:-:S03]  /*05c0*/  LOP3.LUT R18, R18, 0x80000000, RZ, 0x3c, !PT ;  /* 0x8000000012127812 */ /* 0x000fc600078e3cff */
[C---:B------:R-:W-:Y:S02]  /*05d0*/  DADD R14, R6.reuse, 1 ;  /* 0x3ff00000060e7429 */ /* 0x040fe40000000000 */
[----:B------:R-:W-:-:S04]  /*05e0*/  DADD R6, R6, -1 ;  /* 0xbff0000006067429 */ /* 0x000fc80000000000 */
[----:B------:R-:W0:Y:S02]  /*05f0*/  MUFU.RCP64H R9, R15 ;  /* 0x0000000f00097308 */ /* 0x000e240000001800 */
[----:B0-----:R-:W-:-:S08]  /*0600*/  DFMA R10, -R14, R8, 1 ;  /* 0x3ff000000e0a742b */ /* 0x001fd00000000108 */
[----:B------:R-:W-:-:S08]  /*0610*/  DFMA R10, R10, R10, R10 ;  /* 0x0000000a0a0a722b */ /* 0x000fd0000000000a */
[----:B------:R-:W-:-:S08]  /*0620*/  DFMA R8, R8, R10, R8 ;  /* 0x0000000a0808722b */ /* 0x000fd00000000008 */
[----:B------:R-:W-:-:S08]  /*0630*/  DMUL R10, R6, R8 ;  /* 0x00000008060a7228 */ /* 0x000fd00000000000 */
[----:B------:R-:W-:-:S08]  /*0640*/  DFMA R10, R6, R8, R10 ;  /* 0x00000008060a722b */ /* 0x000fd0000000000a */
[----:B------:R-:W-:Y:S02]  /*0650*/  DMUL R12, R10, R10 ;  /* 0x0000000a0a0c7228 */ /* 0x000fe40000000000 */
[----:B------:R-:W-:-:S06]  /*0660*/  DADD R2, R6, -R10 ;  /* 0x0000000006027229 */ /* 0x000fcc000000080a */
[----:B------:R-:W-:Y:S01]  /*0670*/  DFMA R14, R12, UR4, R16 ;  /* 0x000000040c0e7c2b */ /* 0x000fe20008000010 */
[----:B------:R-:W-:Y:S01]  /*0680*/  UMOV UR4, 0x9f02676f ;  /* 0x9f02676f00047882 */ /* 0x000fe20000000000 */
[----:B------:R-:W-:Y:S01]  /*0690*/  UMOV UR5, 0x3ef3b266 ;  /* 0x3ef3b26600057882 */ /* 0x000fe20000000000 */
[----:B------:R-:W-:Y:S02]  /*06a0*/  DADD R16, R2, R2 ;  /* 0x0000000002107229 */ /* 0x000fe40000000002 */
[----:B------:R-:W-:Y:S01]  /*06b0*/  DADD R2, R18, -UR6 ;  /* 0x8000000612027e29 */ /* 0x000fe20008000000 */
[----:B------:R-:W-:Y:S01]  /*06c0*/  UMOV UR6, 0xfefa39ef ;  /* 0xfefa39ef00067882 */ /* 0x000fe20000000000 */
[----:B------:R-:W-:Y:S01]  /*06d0*/  UMOV UR7, 0x3fe62e42 ;  /* 0x3fe62e4200077882 */ /* 0x000fe20000000000 */
[----:B------:R-:W-:Y:S01]  /*06e0*/  DFMA R14, R12, R14, UR4 ;  /* 0x000000040c0e7e2b */ /* 0x000fe2000800000e */
[----:B------:R-:W-:Y:S01]  /*06f0*/  UMOV UR4, 0xa9ab0956 ;  /* 0xa9ab095600047882 */ /* 0x000fe20000000000 */
[----:B------:R-:W-:Y:S01]  /*0700*/  UMOV UR5, 0x3f1745cb ;  /* 0x3f1745cb00057882 */ /* 0x000fe20000000000 */
[----:B------:R-:W-:-:S02]  /*0710*/  DFMA R16, R6, -R10, R16 ;  /* 0x8000000a0610722b */ /* 0x000fc40000000010 */
[----:B------:R-:W-:-:S03]  /*0720*/  DFMA R6, R2, UR6, R10 ;  /* 0x0000000602067c2b */ /* 0x000fc6000800000a */
[----:B------:R-:W-:Y:S01]  /*0730*/  DFMA R14, R12, R14, UR4 ;  /* 0x000000040c0e7e2b */ /* 0x000fe2000800000e */
[----:B------:R-:W-:Y:S01]  /*0740*/  UMOV UR4, 0x2d1b5154 ;  /* 0x2d1b515400047882 */ /* 0x000fe20000000000 */
[----:B------:R-:W-:Y:S01]  /*0750*/  UMOV UR5, 0x3f3c71c7 ;  /* 0x3f3c71c700057882 */ /* 0x000fe20000000000 */
[----:B------:R-:W-:-:S05]  /*0760*/  DMUL R16, R8, R16 ;  /* 0x0000001008107228 */ /* 0x000fca0000000000 */
[----:B------:R-:W-:Y:S01]  /*0770*/  DFMA R14, R12, R14, UR4 ;  /* 0x000000040c0e7e2b */ /* 0x000fe2000800000e */
[----:B------:R-:W-:Y:S01]  /*0780*/  UMOV UR4, 0x923be72d ;  /* 0x923be72d00047882 */ /* 0x000fe20000000000 */
[----:B------:R-:W-:-:S06]  /*0790*/  UMOV UR5, 0x3f624924 ;  /* 0x3f62492400057882 */ /* 0x000fcc0000000000 */
        /* <DEDUP_REMOVED lines=8> */
[----:B------:R-:W-:Y:S02]  /*0820*/  UMOV UR5, 0x3fe62e42 ;  /* 0x3fe62e4200057882 */ /* 0x000fe40000000000 */
[----:B------:R-:W-:Y:S01]  /*0830*/  DFMA R18, R2, -UR4, R6 ;  /* 0x8000000402127c2b */ /* 0x000fe20008000006 */
[----:B------:R-:W-:Y:S01]  /*0840*/  UMOV UR4, 0x3b39803f ;  /* 0x3b39803f00047882 */ /* 0x000fe20000000000 */
[----:B------:R-:W-:Y:S02]  /*0850*/  UMOV UR5, 0x3c7abc9e ;  /* 0x3c7abc9e00057882 */ /* 0x000fe40000000000 */
[----:B------:R-:W-:-:S04]  /*0860*/  DMUL R14, R12, R14 ;  /* 0x0000000e0c0e7228 */ /* 0x000fc80000000000 */
[----:B------:R-:W-:-:S04]  /*0870*/  DADD R18, -R10, R18 ;  /* 0x000000000a127229 */ /* 0x000fc80000000112 */
[----:B------:R-:W-:-:S08]  /*0880*/  DFMA R14, R10, R14, R16 ;  /* 0x0000000e0a0e722b */ /* 0x000fd00000000010 */
[----:B------:R-:W-:-:S08]  /*0890*/  DADD R14, R14, -R18 ;  /* 0x000000000e0e7229 */ /* 0x000fd00000000812 */
[----:B------:R-:W-:-:S08]  /*08a0*/  DFMA R14, R2, UR4, R14 ;  /* 0x00000004020e7c2b */ /* 0x000fd0000800000e */
[----:B------:R-:W-:Y:S01]  /*08b0*/  DADD R6, R6, R14 ;  /* 0x0000000006067229 */ /* 0x000fe2000000000e */
[----:B------:R-:W-:Y:S10]  /*08c0*/  BRA `(.L_x_3) ;  /* 0x0000000000187947 */ /* 0x000ff40003800000 */
.L_x_2:
[----:B------:R-:W-:Y:S01]  /*08d0*/  IMAD.MOV.U32 R2, RZ, RZ, 0x0 ;  /* 0x00000000ff027424 */ /* 0x000fe200078e00ff */
[----:B------:R-:W-:Y:S01]  /*08e0*/  LOP3.LUT P0, RZ, R9, 0x7fffffff, RZ, 0xc0, !PT ;  /* 0x7fffffff09ff7812 */ /* 0x000fe2000780c0ff */
[----:B------:R-:W-:-:S06]  /*08f0*/  IMAD.MOV.U32 R3, RZ, RZ, 0x7ff00000 ;  /* 0x7ff00000ff037424 */ /* 0x000fcc00078e00ff */
[----:B------:R-:W-:-:S10]  /*0900*/  DFMA R2, R8, R2, +INF ;  /* 0x7ff000000802742b */ /* 0x000fd40000000002 */
[----:B------:R-:W-:Y:S02]  /*0910*/  FSEL R6, R2, RZ, P0 ;  /* 0x000000ff02067208 */ /* 0x000fe40000000000 */
[----:B------:R-:W-:-:S07]  /*0920*/  FSEL R7, R3, -QNAN , P0 ;  /* 0xfff0000003077808 */ /* 0x000fce0000000000 */
.L_x_3:
[----:B------:R-:W-:Y:S05]  /*0930*/  BSYNC.RECONVERGENT B0 ;  /* 0x0000000000007941 */ /* 0x000fea0003800200 */
.L_x_1:
[----:B------:R-:W0:Y:S02]  /*0940*/  LDC.64 R8, c[0x0][0x390] ;  /* 0x0000e400ff087b82 */ /* 0x000e240000000a00 */
[----:B0-----:R-:W2:Y:S01]  /*0950*/  LDG.E.64 R8, desc[UR8][R8.64] ;  /* 0x0000000808087981 */ /* 0x001ea2000c1e1b00 */
[----:B------:R-:W-:Y:S01]  /*0960*/  IMAD.MOV.U32 R2, RZ, RZ, 0x1 ;  /* 0x00000001ff027424 */ /* 0x000fe200078e00ff */
[----:B------:R-:W-:Y:S01]  /*0970*/  FSETP.GEU.AND P1, PT, |R7|, 6.5827683646048100446e-37, PT ;  /* 0x036000000700780b */ /* 0x000fe20003f2e200 */
[----:B------:R-:W-:Y:S01]  /*0980*/  BSSY.RECONVERGENT B0, `(.L_x_4) ;  /* 0x0000011000007945 */ /* 0x000fe20003800200 */
[----:B--2---:R-:W0:Y:S03]  /*0990*/  MUFU.RCP64H R3, R9 ;  /* 0x0000000900037308 */ /* 0x004e260000001800 */
[----:B0-----:R-:W-:-:S08]  /*09a0*/  DFMA R10, -R8, R2, 1 ;  /* 0x3ff00000080a742b */ /* 0x001fd00000000102 */
[----:B------:R-:W-:-:S08]  /*09b0*/  DFMA R10, R10, R10, R10 ;  /* 0x0000000a0a0a722b */ /* 0x000fd0000000000a */
[----:B------:R-:W-:-:S08]  /*09c0*/  DFMA R10, R2, R10, R2 ;  /* 0x0000000a020a722b */ /* 0x000fd00000000002 */
[----:B------:R-:W-:-:S08]  /*09d0*/  DFMA R2, -R8, R10, 1 ;  /* 0x3ff000000802742b */ /* 0x000fd0000000010a */
[----:B------:R-:W-:-:S08]  /*09e0*/  DFMA R2, R10, R2, R10 ;  /* 0x000000020a02722b */ /* 0x000fd0000000000a */
[----:B------:R-:W-:-:S08]  /*09f0*/  DMUL R10, R2, R6 ;  /* 0x00000006020a7228 */ /* 0x000fd00000000000 */
[----:B------:R-:W-:-:S08]  /*0a00*/  DFMA R12, -R8, R10, R6 ;  /* 0x0000000a080c722b */ /* 0x000fd00000000106 */
[----:B------:R-:W-:-:S10]  /*0a10*/  DFMA R2, R2, R12, R10 ;  /* 0x0000000c0202722b */ /* 0x000fd4000000000a */
[----:B------:R-:W-:-:S05]  /*0a20*/  FFMA R4, RZ, R9, R3 ;  /* 0x00000009ff047223 */ /* 0x000fca0000000003 */
[----:B------:R-:W-:-:S13]  /*0a30*/  FSETP.GT.AND P0, PT, |R4|, 1.469367938527859385e-39, PT ;  /* 0x001000000400780b */ /* 0x000fda0003f04200 */
[----:B------:R-:W-:Y:S05]  /*0a40*/  @P0 BRA P1, `(.L_x_5) ;  /* 0x0000000000100947 */ /* 0x000fea0000800000 */
[----:B------:R-:W-:-:S07]  /*0a50*/  MOV R4, 0xa70 ;  /* 0x00000a7000047802 */ /* 0x000fce0000000f00 */
[----:B------:R-:W-:Y:S05]  /*0a60*/  CALL.REL.NOINC `($__internal_0_$__cuda_sm20_div_rn_f64_full) ;  /* 0x0000000000307944 */ /* 0x000fea0003c00000 */
[----:B------:R-:W-:Y:S02]  /*0a70*/  IMAD.MOV.U32 R2, RZ, RZ, R12 ;  /* 0x000000ffff027224 */ /* 0x000fe400078e000c */
[----:B------:R-:W-:-:S07]  /*0a80*/  IMAD.MOV.U32 R3, RZ, RZ, R13 ;  /* 0x000000ffff037224 */ /* 0x000fce00078e000d */
.L_x_5:
[----:B------:R-:W-:Y:S05]  /*0a90*/  BSYNC.RECONVERGENT B0 ;  /* 0x0000000000007941 */ /* 0x000fea0003800200 */
.L_x_4:
[----:B------:R-:W0:Y:S01]  /*0aa0*/  LDCU UR6, c[0x0][0x39c] ;  /* 0x00007380ff0677ac */ /* 0x000e220008000800 */
[----:B------:R-:W-:Y:S01]  /*0ab0*/  DMUL R2, R2, 255 ;  /* 0x406fe00002027828 */ /* 0x000fe20000000000 */
[----:B------:R-:W1:Y:S09]  /*0ac0*/  LDCU.64 UR4, c[0x0][0x388] ;  /* 0x00007100ff0477ac */ /* 0x000e720008000a00 */
[----:B------:R-:W2:Y:S01]  /*0ad0*/  F2I.U32.F64.TRUNC R3, R2 ;  /* 0x0000000200037311 */ /* 0x000ea2000030d000 */
[----:B0-----:R-:W-:-:S05]  /*0ae0*/  IMAD R0, R0, UR6, R5 ;  /* 0x0000000600007c24 */ /* 0x001fca000f8e0205 */
[----:B-1----:R-:W-:-:S04]  /*0af0*/  IADD3 R4, P0, PT, R0, UR4, RZ ;  /* 0x0000000400047c10 */ /* 0x002fc8000ff1e0ff */
[----:B------:R-:W-:-:S05]  /*0b00*/  LEA.HI.X.SX32 R5, R0, UR5, 0x1, P0 ;  /* 0x0000000500057c11 */ /* 0x000fca00080f0eff */
[----:B--2---:R-:W-:Y:S01]  /*0b10*/  STG.E.U8 desc[UR8][R4.64], R3 ;  /* 0x0000000304007986 */ /* 0x004fe2000c101108 */
[----:B------:R-:W-:Y:S05]  /*0b20*/  EXIT ;  /* 0x000000000000794d */ /* 0x000fea0003800000 */
        .weak           $__internal_0_$__cuda_sm20_div_rn_f64_full
        .type           $__internal_0_$__cuda_sm20_div_rn_f64_full,@function
        .size           $__internal_0_$__cuda_sm20_div_rn_f64_full,(.L_x_91 - $__internal_0_$__cuda_sm20_div_rn_f64_full)
$__internal_0_$__cuda_sm20_div_rn_f64_full:
[C---:B------:R-:W-:Y:S01]  /*0b30*/  FSETP.GEU.AND P0, PT, |R9|.reuse, 1.469367938527859385e-39, PT ;  /* 0x001000000900780b */ /* 0x040fe20003f0e200 */
[--C-:B------:R-:W-:Y:S01]  /*0b40*/  IMAD.MOV.U32 R10, RZ, RZ, R8.reuse ;  /* 0x000000ffff0a7224 */ /* 0x100fe200078e0008 */
[----:B------:R-:W-:Y:S01]  /*0b50*/  LOP3.LUT R2, R9, 0x800fffff, RZ, 0xc0, !PT ;  /* 0x800fffff09027812 */ /* 0x000fe200078ec0ff */
[----:B------:R-:W-:Y:S01]  /*0b60*/  IMAD.MOV.U32 R11, RZ, RZ, R9 ;  /* 0x000000ffff0b7224 */ /* 0x000fe200078e0009 */
[C---:B------:R-:W-:Y:S01]  /*0b70*/  FSETP.GEU.AND P2, PT, |R7|.reuse, 1.469367938527859385e-39, PT ;  /* 0x001000000700780b */ /* 0x040fe20003f4e200 */
[----:B------:R-:W-:Y:S01]  /*0b80*/  IMAD.MOV.U32 R16, RZ, RZ, 0x1 ;  /* 0x00000001ff107424 */ /* 0x000fe200078e00ff */
[----:B------:R-:W-:Y:S01]  /*0b90*/  LOP3.LUT R3, R2, 0x3ff00000, RZ, 0xfc, !PT ;  /* 0x3ff0000002037812 */ /* 0x000fe200078efcff */
[----:B------:R-:W-:Y:S01]  /*0ba0*/  IMAD.MOV.U32 R2, RZ, RZ, R8 ;  /* 0x000000ffff027224 */ /* 0x000fe200078e0008 */
[----:B------:R-:W-:Y:S01]  /*0bb0*/  LOP3.LUT R12, R7, 0x7ff00000, RZ, 0xc0, !PT ;  /* 0x7ff00000070c7812 */ /* 0x000fe200078ec0ff */
[----:B------:R-:W-:Y:S01]  /*0bc0*/  IMAD.MOV.U32 R8, RZ, RZ, R6 ;  /* 0x000000ffff087224 */ /* 0x000fe200078e0006 */
[----:B------:R-:W-:Y:S03]  /*0bd0*/  BSSY.RECONVERGENT B1, `(.L_x_6) ;  /* 0x0000050000017945 */ /* 0x000fe60003800200 */
[----:B------:R-:W-:-:S04]  /*0be0*/  @!P0 DMUL R2, R10, 8.98846567431157953865e+307 ;  /* 0x7fe000000a028828 */ /* 0x000fc80000000000 */
[----:B------:R-:W-:Y:S02]  /*0bf0*/  @!P2 LOP3.LUT R13, R11, 0x7ff00000, RZ, 0xc0, !PT ;  /* 0x7ff000000b0da812 */ /* 0x000fe400078ec0ff */
[----:B------:R-:W0:Y:S02]  /*0c00*/  MUFU.RCP64H R17, R3 ;  /* 0x0000000300117308 */ /* 0x000e240000001800 */
[----:B------:R-:W-:Y:S01]  /*0c10*/  @!P2 ISETP.GE.U32.AND P3, PT, R12, R13, PT ;  /* 0x0000000d0c00a20c */ /* 0x000fe20003f66070 */
[----:B------:R-:W-:Y:S01]  /*0c20*/  IMAD.MOV.U32 R13, RZ, RZ, 0x1ca00000 ;  /* 0x1ca00000ff0d7424 */ /* 0x000fe200078e00ff */
[----:B0-----:R-:W-:-:S08]  /*0c30*/  DFMA R14, R16, -R2, 1 ;  /* 0x3ff00000100e742b */ /* 0x001fd00000000802 */
[----:B------:R-:W-:Y:S01]  /*0c40*/  DFMA R18, R14, R14, R14 ;  /* 0x0000000e0e12722b */ /* 0x000fe2000000000e */
[----:B------:R-:W-:-:S04]  /*0c50*/  LOP3.LUT R15, R9, 0x7ff00000, RZ, 0xc0, !PT ;  /* 0x7ff00000090f7812 */ /* 0x000fc800078ec0ff */
[----:B------:R-:W-:-:S03]  /*0c60*/  ISETP.GE.U32.AND P1, PT, R12, R15, PT ;  /* 0x0000000f0c00720c */ /* 0x000fc60003f26070 */
[----:B------:R-:W-:Y:S01]  /*0c70*/  DFMA R16, R16, R18, R16 ;  /* 0x000000121010722b */ /* 0x000fe20000000010 */
[C---:B------:R-:W-:Y:S01]  /*0c80*/  @!P2 SEL R19, R13.reuse, 0x63400000, !P3 ;  /* 0x634000000d13a807 */ /* 0x040fe20005800000 */
[----:B------:R-:W-:Y:S01]  /*0c90*/  @!P2 IMAD.MOV.U32 R18, RZ, RZ, RZ ;  /* 0x000000ffff12a224 */ /* 0x000fe200078e00ff */
[----:B------:R-:W-:Y:S02]  /*0ca0*/  SEL R9, R13, 0x63400000, !P1 ;  /* 0x634000000d097807 */ /* 0x000fe40004800000 */
[--C-:B------:R-:W-:Y:S02]  /*0cb0*/  @!P2 LOP3.LUT R19, R19, 0x80000000, R7.reuse, 0xf8, !PT ;  /* 0x800000001313a812 */ /* 0x100fe400078ef807 */
[----:B------:R-:W-:Y:S01]  /*0cc0*/  LOP3.LUT R9, R9, 0x800fffff, R7, 0xf8, !PT ;  /* 0x800fffff09097812 */ /* 0x000fe200078ef807 */
[----:B------:R-:W-:Y:S01]  /*0cd0*/  DFMA R20, R16, -R2, 1 ;  /* 0x3ff000001014742b */ /* 0x000fe20000000802 */
[----:B------:R-:W-:-:S06]  /*0ce0*/  @!P2 LOP3.LUT R19, R19, 0x100000, RZ, 0xfc, !PT ;  /* 0x001000001313a812 */ /* 0x000fcc00078efcff */
[----:B------:R-:W-:Y:S02]  /*0cf0*/  @!P2 DFMA R8, R8, 2, -R18 ;  /* 0x400000000808a82b */ /* 0x000fe40000000812 */
[----:B------:R-:W-:Y:S01]  /*0d00*/  DFMA R16, R16, R20, R16 ;  /* 0x000000141010722b */ /* 0x000fe20000000010 */
[----:B------:R-:W-:Y:S02]  /*0d10*/  IMAD.MOV.U32 R21, RZ, RZ, R12 ;  /* 0x000000ffff157224 */ /* 0x000fe400078e000c */
[----:B------:R-:W-:Y:S01]  /*0d20*/  IMAD.MOV.U32 R20, RZ, RZ, R15 ;  /* 0x000000ffff147224 */ /* 0x000fe200078e000f */
[----:B------:R-:W-:-:S04]  /*0d30*/  @!P0 LOP3.LUT R20, R3, 0x7ff00000, RZ, 0xc0, !PT ;  /* 0x7ff0000003148812 */ /* 0x000fc800078ec0ff */
[----:B------:R-:W-:Y:S01]  /*0d40*/  @!P2 LOP3.LUT R21, R9, 0x7ff00000, RZ, 0xc0, !PT ;  /* 0x7ff000000915a812 */ /* 0x000fe200078ec0ff */
[----:B------:R-:W-:Y:S01]  /*0d50*/  DMUL R18, R16, R8 ;  /* 0x0000000810127228 */ /* 0x000fe20000000000 */
[----:B------:R-:W-:-:S03]  /*0d60*/  VIADD R23, R20, 0xffffffff ;  /* 0xffffffff14177836 */ /* 0x000fc60000000000 */
[----:B------:R-:W-:-:S04]  /*0d70*/  VIADD R22, R21, 0xffffffff ;  /* 0xffffffff15167836 */ /* 0x000fc80000000000 */
[----:B------:R-:W-:Y:S01]  /*0d80*/  DFMA R14, R18, -R2, R8 ;  /* 0x80000002120e722b */ /* 0x000fe20000000008 */
[----:B------:R-:W-:-:S04]  /*0d90*/  ISETP.GT.U32.AND P0, PT, R22, 0x7feffffe, PT ;  /* 0x7feffffe1600780c */ /* 0x000fc80003f04070 */
[----:B------:R-:W-:-:S03]  /*0da0*/  ISETP.GT.U32.OR P0, PT, R23, 0x7feffffe, P0 ;  /* 0x7feffffe1700780c */ /* 0x000fc60000704470 */
[----:B------:R-:W-:-:S10]  /*0db0*/  DFMA R14, R16, R14, R18 ;  /* 0x0000000e100e722b */ /* 0x000fd40000000012 */
[----:B------:R-:W-:Y:S05]  /*0dc0*/  @P0 BRA `(.L_x_7) ;  /* 0x00000000006c0947 */ /* 0x000fea0003800000 */
[----:B------:R-:W-:-:S04]  /*0dd0*/  LOP3.LUT R7, R11, 0x7ff00000, RZ, 0xc0, !PT ;  /* 0x7ff000000b077812 */ /* 0x000fc800078ec0ff */
[CC--:B------:R-:W-:Y:S02]  /*0de0*/  VIADDMNMX R6, R12.reuse, -R7.reuse, 0xb9600000, !PT ;  /* 0xb96000000c067446 */ /* 0x0c0fe40007800907 */
[----:B------:R-:W-:Y:S02]  /*0df0*/  ISETP.GE.U32.AND P0, PT, R12, R7, PT ;  /* 0x000000070c00720c */ /* 0x000fe40003f06070 */
[----:B------:R-:W-:Y:S02]  /*0e00*/  VIMNMX R6, PT, PT, R6, 0x46a00000, PT ;  /* 0x46a0000006067848 */ /* 0x000fe40003fe0100 */
[----:B------:R-:W-:-:S05]  /*0e10*/  SEL R13, R13, 0x63400000, !P0 ;  /* 0x634000000d0d7807 */ /* 0x000fca0004000000 */
[----:B------:R-:W-:Y:S02]  /*0e20*/  IMAD.IADD R16, R6, 0x1, -R13 ;  /* 0x0000000106107824 */ /* 0x000fe400078e0a0d */
[----:B------:R-:W-:Y:S02]  /*0e30*/  IMAD.MOV.U32 R6, RZ, RZ, RZ ;  /* 0x000000ffff067224 */ /* 0x000fe400078e00ff */
[----:B------:R-:W-:-:S06]  /*0e40*/  VIADD R7, R16, 0x7fe00000 ;  /* 0x7fe0000010077836 */ /* 0x000fcc0000000000 */
[----:B------:R-:W-:-:S10]  /*0e50*/  DMUL R12, R14, R6 ;  /* 0x000000060e0c7228 */ /* 0x000fd40000000000 */
[----:B------:R-:W-:-:S13]  /*0e60*/  FSETP.GTU.AND P0, PT, |R13|, 1.469367938527859385e-39, PT ;  /* 0x001000000d00780b */ /* 0x000fda0003f0c200 */
[----:B------:R-:W-:Y:S05]  /*0e70*/  @P0 BRA `(.L_x_8) ;  /* 0x0000000000940947 */ /* 0x000fea0003800000 */
[----:B------:R-:W-:Y:S01]  /*0e80*/  DFMA R2, R14, -R2, R8 ;  /* 0x800000020e02722b */ /* 0x000fe20000000008 */
[----:B------:R-:W-:-:S09]  /*0e90*/  IMAD.MOV.U32 R6, RZ, RZ, RZ ;  /* 0x000000ffff067224 */ /* 0x000fd200078e00ff */
[C---:B------:R-:W-:Y:S02]  /*0ea0*/  FSETP.NEU.AND P0, PT, R3.reuse, RZ, PT ;  /* 0x000000ff0300720b */ /* 0x040fe40003f0d000 */
[----:B------:R-:W-:-:S04]  /*0eb0*/  LOP3.LUT R11, R3, 0x80000000, R11, 0x48, !PT ;  /* 0x80000000030b7812 */ /* 0x000fc800078e480b */
[----:B------:R-:W-:-:S07]  /*0ec0*/  LOP3.LUT R7, R11, R7, RZ, 0xfc, !PT ;  /* 0x000000070b077212 */ /* 0x000fce00078efcff */
[----:B------:R-:W-:Y:S05]  /*0ed0*/  @!P0 BRA `(.L_x_8) ;  /* 0x00000000007c8947 */ /* 0x000fea0003800000 */
[----:B------:R-:W-:Y:S01]  /*0ee0*/  IMAD.MOV R3, RZ, RZ, -R16 ;  /* 0x000000ffff037224 */ /* 0x000fe200078e0a10 */
[----:B------:R-:W-:Y:S01]  /*0ef0*/  DMUL.RP R6, R14, R6 ;  /* 0x000000060e067228 */ /* 0x000fe20000008000 */
[----:B------:R-:W-:-:S06]  /*0f00*/  IMAD.MOV.U32 R2, RZ, RZ, RZ ;  /* 0x000000ffff027224 */ /* 0x000fcc00078e00ff */
[----:B------:R-:W-:-:S03]  /*0f10*/  DFMA R2, R12, -R2, R14 ;  /* 0x800000020c02722b */ /* 0x000fc6000000000e */
[----:B------:R-:W-:-:S03]  /*0f20*/  LOP3.LUT R11, R7, R11, RZ, 0x3c, !PT ;  /* 0x0000000b070b7212 */ /* 0x000fc600078e3cff */
[----:B------:R-:W-:-:S04]  /*0f30*/  IADD3 R2, PT, PT, -R16, -0x43300000, RZ ;  /* 0xbcd0000010027810 */ /* 0x000fc80007ffe1ff */
[----:B------:R-:W-:-:S04]  /*0f40*/  FSETP.NEU.AND P0, PT, |R3|, R2, PT ;  /* 0x000000020300720b */ /* 0x000fc80003f0d200 */
[----:B------:R-:W-:Y:S02]  /*0f50*/  FSEL R12, R6, R12, !P0 ;  /* 0x0000000c060c7208 */ /* 0x000fe40004000000 */
[----:B------:R-:W-:Y:S01]  /*0f60*/  FSEL R13, R11, R13, !P0 ;  /* 0x0000000d0b0d7208 */ /* 0x000fe20004000000 */
[----:B------:R-:W-:Y:S06]  /*0f70*/  BRA `(.L_x_8) ;  /* 0x0000000000547947 */ /* 0x000fec0003800000 */
.L_x_7:
[----:B------:R-:W-:-:S14]  /*0f80*/  DSETP.NAN.AND P0, PT, R6, R6, PT ;  /* 0x000000060600722a */ /* 0x000fdc0003f08000 */
[----:B------:R-:W-:Y:S05]  /*0f90*/  @P0 BRA `(.L_x_9) ;  /* 0x0000000000440947 */ /* 0x000fea0003800000 */
[----:B------:R-:W-:-:S14]  /*0fa0*/  DSETP.NAN.AND P0, PT, R10, R10, PT ;  /* 0x0000000a0a00722a */ /* 0x000fdc0003f08000 */
[----:B------:R-:W-:Y:S05]  /*0fb0*/  @P0 BRA `(.L_x_10) ;  /* 0x0000000000300947 */ /* 0x000fea0003800000 */
[----:B------:R-:W-:Y:S01]  /*0fc0*/  ISETP.NE.AND P0, PT, R21, R20, PT ;  /* 0x000000141500720c */ /* 0x000fe20003f05270 */
[----:B------:R-:W-:Y:S02]  /*0fd0*/  IMAD.MOV.U32 R12, RZ, RZ, 0x0 ;  /* 0x00000000ff0c7424 */ /* 0x000fe400078e00ff */
[----:B------:R-:W-:-:S10]  /*0fe0*/  IMAD.MOV.U32 R13, RZ, RZ, -0x80000 ;  /* 0xfff80000ff0d7424 */ /* 0x000fd400078e00ff */
[----:B------:R-:W-:Y:S05]  /*0ff0*/  @!P0 BRA `(.L_x_8) ;  /* 0x0000000000348947 */ /* 0x000fea0003800000 */
[----:B------:R-:W-:Y:S02]  /*1000*/  ISETP.NE.AND P0, PT, R21, 0x7ff00000, PT ;  /* 0x7ff000001500780c */ /* 0x000fe40003f05270 */
[----:B------:R-:W-:Y:S02]  /*1010*/  LOP3.LUT R13, R7, 0x80000000, R11, 0x48, !PT ;  /* 0x80000000070d7812 */ /* 0x000fe400078e480b */
[----:B------:R-:W-:-:S13]  /*1020*/  ISETP.EQ.OR P0, PT, R20, RZ, !P0 ;  /* 0x000000ff1400720c */ /* 0x000fda0004702670 */
[----:B------:R-:W-:Y:S01]  /*1030*/  @P0 LOP3.LUT R2, R13, 0x7ff00000, RZ, 0xfc, !PT ;  /* 0x7ff000000d020812 */ /* 0x000fe200078efcff */
[----:B------:R-:W-:Y:S02]  /*1040*/  @!P0 IMAD.MOV.U32 R12, RZ, RZ, RZ ;  /* 0x000000ffff0c8224 */ /* 0x000fe400078e00ff */
[----:B------:R-:W-:Y:S02]  /*1050*/  @P0 IMAD.MOV.U32 R12, RZ, RZ, RZ ;  /* 0x000000ffff0c0224 */ /* 0x000fe400078e00ff */
[----:B------:R-:W-:Y:S01]  /*1060*/  @P0 IMAD.MOV.U32 R13, RZ, RZ, R2 ;  /* 0x000000ffff0d0224 */ /* 0x000fe200078e0002 */
[----:B------:R-:W-:Y:S06]  /*1070*/  BRA `(.L_x_8) ;  /* 0x0000000000147947 */ /* 0x000fec0003800000 */
.L_x_10:
[----:B------:R-:W-:Y:S01]  /*1080*/  LOP3.LUT R13, R11, 0x80000, RZ, 0xfc, !PT ;  /* 0x000800000b0d7812 */ /* 0x000fe200078efcff */
[----:B------:R-:W-:Y:S01]  /*1090*/  IMAD.MOV.U32 R12, RZ, RZ, R10 ;  /* 0x000000ffff0c7224 */ /* 0x000fe200078e000a */
[----:B------:R-:W-:Y:S06]  /*10a0*/  BRA `(.L_x_8) ;  /* 0x0000000000087947 */ /* 0x000fec0003800000 */
.L_x_9:
[----:B------:R-:W-:Y:S01]  /*10b0*/  LOP3.LUT R13, R7, 0x80000, RZ, 0xfc, !PT ;  /* 0x00080000070d7812 */ /* 0x000fe200078efcff */
[----:B------:R-:W-:-:S07]  /*10c0*/  IMAD.MOV.U32 R12, RZ, RZ, R6 ;  /* 0x000000ffff0c7224 */ /* 0x000fce00078e0006 */
.L_x_8:
[----:B------:R-:W-:Y:S05]  /*10d0*/  BSYNC.RECONVERGENT B1 ;  /* 0x0000000000017941 */ /* 0x000fea0003800200 */
.L_x_6:
[----:B------:R-:W-:Y:S02]  /*10e0*/  IMAD.MOV.U32 R2, RZ, RZ, R4 ;  /* 0x000000ffff027224 */ /* 0x000fe400078e0004 */
[----:B------:R-:W-:-:S04]  /*10f0*/  IMAD.MOV.U32 R3, RZ, RZ, 0x0 ;  /* 0x00000000ff037424 */ /* 0x000fc800078e00ff */
[----:B------:R-:W-:Y:S05]  /*1100*/  RET.REL.NODEC R2 `(_Z23convert_to_image_kernelPN6thrust24THRUST_300001_SM_1000_NS7complexIdEEPhPdiii) ;  /* 0xffffffec02bc7950 */ /* 0x000fea0003c3ffff */
.L_x_11:
        /* <DEDUP_REMOVED lines=15> */
.L_x_91:


//--------------------- .text._Z22compute_max_val_kernelPN6thrust24THRUST_300001_SM_1000_NS7complexIdEEPdiii --------------------------
	.section	.text._Z22compute_max_val_kernelPN6thrust24THRUST_300001_SM_1000_NS7complexIdEEPdiii,"ax",@progbits
	.align	128
        .global         _Z22compute_max_val_kernelPN6thrust24THRUST_300001_SM_1000_NS7complexIdEEPdiii
        .type           _Z22compute_max_val_kernelPN6thrust24THRUST_300001_SM_1000_NS7complexIdEEPdiii,@function
        .size           _Z22compute_max_val_kernelPN6thrust24THRUST_300001_SM_1000_NS7complexIdEEPdiii,(.L_x_100 - _Z22compute_max_val_kernelPN6thrust24THRUST_300001_SM_1000_NS7complexIdEEPdiii)
        .other          _Z22compute_max_val_kernelPN6thrust24THRUST_300001_SM_1000_NS7complexIdEEPdiii,@"STO_CUDA_ENTRY STV_DEFAULT"
_Z22compute_max_val_kernelPN6thrust24THRUST_300001_SM_1000_NS7complexIdEEPdiii:
.text._Z22compute_max_val_kernelPN6thrust24THRUST_300001_SM_1000_NS7complexIdEEPdiii:
        /* <DEDUP_REMOVED lines=37> */
[----:B------:R-:W-:Y:S01]  /*0250*/  SEL R2, R10, R12, P0 ;  /* 0x0000000c0a027207 */ /* 0x000fe20000000000 */
[----:B------:R-:W-:-:S03]  /*0260*/  IMAD.U32 R10, RZ, RZ, UR6 ;  /* 0x00000006ff0a7e24 */ /* 0x000fc6000f8e00ff */
[C---:B------:R-:W-:Y:S02]  /*0270*/  DMUL R8, R6.reuse, R4 ;  /* 0x0000000406087228 */ /* 0x040fe40000000000 */
[----:B------:R-:W-:-:S06]  /*0280*/  DMUL R6, R6, R2 ;  /* 0x0000000206067228 */ /* 0x000fcc0000000000 */
[----:B------:R-:W-:-:S08]  /*0290*/  DMUL R8, R8, R8 ;  /* 0x0000000808087228 */ /* 0x000fd00000000000 */
[----:B------:R-:W-:-:S08]  /*02a0*/  DFMA R6, R6, R6, R8 ;  /* 0x000000060606722b */ /* 0x000fd00000000008 */
[----:B------:R-:W-:Y:S02]  /*02b0*/  DSETP.MIN.AND P0, P1, R6, UR4, PT ;  /* 0x0000000406007e2a */ /* 0x000fe4000b900000 */
[----:B------:R-:W-:-:S05]  /*02c0*/  IMAD.MOV.U32 R8, RZ, RZ, R7 ;  /* 0x000000ffff087224 */ /* 0x000fca00078e0007 */
[----:B------:R-:W-:Y:S01]  /*02d0*/  FSEL R9, R8, UR6, P0 ;  /* 0x0000000608097c08 */ /* 0x000fe20008000000 */
[----:B------:R-:W-:-:S05]  /*02e0*/  IMAD.MOV.U32 R8, RZ, RZ, R6 ;  /* 0x000000ffff087224 */ /* 0x000fca00078e0006 */
[----:B------:R-:W-:Y:S01]  /*02f0*/  SEL R8, R8, UR4, P0 ;  /* 0x0000000408087c07 */ /* 0x000fe20008000000 */
[----:B------:R-:W-:Y:S01]  /*0300*/  DSETP.NEU.AND P0, PT, R4, RZ, PT ;  /* 0x000000ff0400722a */ /* 0x000fe20003f0d000 */
[----:B------:R-:W-:Y:S01]  /*0310*/  @P1 LOP3.LUT R9, R10, 0x80000, RZ, 0xfc, !PT ;  /* 0x000800000a091812 */ /* 0x000fe200078efcff */
[----:B------:R-:W-:Y:S01]  /*0320*/  IMAD.MOV.U32 R10, RZ, RZ, RZ ;  /* 0x000000ffff0a7224 */ /* 0x000fe200078e00ff */
[----:B------:R-:W-:Y:S02]  /*0330*/  ISETP.GE.U32.AND P1, PT, R5, 0x7ff00000, PT ;  /* 0x7ff000000500780c */ /* 0x000fe40003f26070 */
[----:B------:R-:W0:Y:S03]  /*0340*/  MUFU.RSQ64H R11, R9 ;  /* 0x00000009000b7308 */ /* 0x000e260000001c00 */
        /* <DEDUP_REMOVED lines=14> */
[----:B------:R-:W-:-:S10]  /*0430*/  IMAD.MOV.U32 R5, RZ, RZ, R3 ;  /* 0x000000ffff057224 */ /* 0x000fd400078e0003 */
        /* <DEDUP_REMOVED lines=8> */
[----:B------:R-:W-:Y:S01]  /*04c0*/  LOP3.LUT R4, R3, 0xfffff, RZ, 0xc0, !PT ;  /* 0x000fffff03047812 */ /* 0x000fe200078ec0ff */
[----:B------:R-:W-:Y:S01]  /*04d0*/  IMAD.MOV.U32 R6, RZ, RZ, RZ ;  /* 0x000000ffff067224 */ /* 0x000fe200078e00ff */
[----:B------:R-:W-:Y:S01]  /*04e0*/  UMOV UR4, 0x3ae80f1e ;  /* 0x3ae80f1e00047882 */ /* 0x000fe20000000000 */
[----:B------:R-:W-:Y:S01]  /*04f0*/  IMAD.MOV.U32 R14, RZ, RZ, -0x748574fc ;  /* 0x8b7a8b04ff0e7424 */ /* 0x000fe200078e00ff */
[----:B------:R-:W-:Y:S01]  /*0500*/  LOP3.LUT R5, R4, 0x3ff00000, RZ, 0xfc, !PT ;  /* 0x3ff0000004057812 */ /* 0x000fe200078efcff */
[----:B------:R-:W-:Y:S01]  /*0510*/  IMAD.MOV.U32 R4, RZ, RZ, R2 ;  /* 0x000000ffff047224 */ /* 0x000fe200078e0002 */
[----:B------:R-:W-:Y:S01]  /*0520*/  UMOV UR5, 0x3eb1380b ;  /* 0x3eb1380b00057882 */ /* 0x000fe20000000000 */
[----:B------:R-:W-:Y:S01]  /*0530*/  IMAD.MOV.U32 R15, RZ, RZ, 0x3ed0ee25 ;  /* 0x3ed0ee25ff0f7424 */ /* 0x000fe200078e00ff */
[----:B------:R-:W-:Y:S01]  /*0540*/  ISETP.GE.U32.AND P0, PT, R5, 0x3ff6a09f, PT ;  /* 0x3ff6a09f0500780c */ /* 0x000fe20003f06070 */
[----:B------:R-:W-:Y:S01]  /*0550*/  IMAD.MOV.U32 R17, RZ, RZ, 0x43300000 ;  /* 0x43300000ff117424 */ /* 0x000fe200078e00ff */
[----:B------:R-:W-:Y:S01]  /*0560*/  LEA.HI R0, R3, R0, RZ, 0xc ;  /* 0x0000000003007211 */ /* 0x000fe200078f60ff */
[----:B------:R-:W-:Y:S01]  /*0570*/  UMOV UR6, 0x80000000 ;  /* 0x8000000000067882 */ /* 0x000fe20000000000 */
[----:B------:R-:W-:-:S09]  /*0580*/  UMOV UR7, 0x43300000 ;  /* 0x4330000000077882 */ /* 0x000fd20000000000 */
        /* <DEDUP_REMOVED lines=52> */
.L_x_13:
[----:B------:R-:W-:Y:S01]  /*08d0*/  IMAD.MOV.U32 R2, RZ, RZ, 0x0 ;  /* 0x00000000ff027424 */ /* 0x000fe200078e00ff */
[----:B------:R-:W-:Y:S01]  /*08e0*/  LOP3.LUT P0, RZ, R5, 0x7fffffff, RZ, 0xc0, !PT ;  /* 0x7fffffff05ff7812 */ /* 0x000fe2000780c0ff */
[----:B------:R-:W-:-:S06]  /*08f0*/  IMAD.MOV.U32 R3, RZ, RZ, 0x7ff00000 ;  /* 0x7ff00000ff037424 */ /* 0x000fcc00078e00ff */
[----:B------:R-:W-:-:S10]  /*0900*/  DFMA R2, R4, R2, +INF ;  /* 0x7ff000000402742b */ /* 0x000fd40000000002 */
[----:B------:R-:W-:Y:S02]  /*0910*/  FSEL R4, R2, RZ, P0 ;  /* 0x000000ff02047208 */ /* 0x000fe40000000000 */
[----:B------:R-:W-:-:S07]  /*0920*/  FSEL R5, R3, -QNAN , P0 ;  /* 0xfff0000003057808 */ /* 0x000fce0000000000 */
.L_x_14:
[----:B------:R-:W-:Y:S05]  /*0930*/  BSYNC.RECONVERGENT B0 ;  /* 0x0000000000007941 */ /* 0x000fea0003800200 */
.L_x_12:
[----:B------:R-:W0:Y:S02]  /*0940*/  LDC.64 R2, c[0x0][0x388] ;  /* 0x0000e200ff027b82 */ /* 0x000e240000000a00 */
[----:B0-----:R-:W-:Y:S01]  /*0950*/  REDG.E.MAX.64.STRONG.GPU desc[UR8][R2.64], R4 ;  /* 0x000000040200798e */ /* 0x001fe2000d12e508 */
[----:B------:R-:W-:Y:S05]  /*0960*/  EXIT ;  /* 0x000000000000794d */ /* 0x000fea0003800000 */
.L_x_15:
        /* <DEDUP_REMOVED lines=9> */
.L_x_100:


//--------------------- .text._Z23bit_reversal_col_kernelPN6thrust24THRUST_300001_SM_1000_NS7complexIdEEPiiii --------------------------
	.section	.text._Z23bit_reversal_col_kernelPN6thrust24THRUST_300001_SM_1000_NS7complexIdEEPiiii,"ax",@progbits
	.align	128
        .global         _Z23bit_reversal_col_kernelPN6thrust24THRUST_300001_SM_1000_NS7complexIdEEPiiii
        .type           _Z23bit_reversal_col_kernelPN6thrust24THRUST_300001_SM_1000_NS7complexIdEEPiiii,@function
        .size           _Z23bit_reversal_col_kernelPN6thrust24THRUST_300001_SM_1000_NS7complexIdEEPiiii,(.L_x_101 - _Z23bit_reversal_col_kernelPN6thrust24THRUST_300001_SM_1000_NS7complexIdEEPiiii)
        .other          _Z23bit_reversal_col_kernelPN6thrust24THRUST_300001_SM_1000_NS7complexIdEEPiiii,@"STO_CUDA_ENTRY STV_DEFAULT"
_Z23bit_reversal_col_kernelPN6thrust24THRUST_300001_SM_1000_NS7complexIdEEPiiii:
.text._Z23bit_reversal_col_kernelPN6thrust24THRUST_300001_SM_1000_NS7complexIdEEPiiii:
[----:B------:R-:W-:Y:S01]  /*0000*/  LDC R1, c[0x0][0x37c] ;  /* 0x0000df00ff017b82 */ /* 0x000fe20000000800 */
[----:B------:R-:W0:Y:S07]  /*0010*/  S2R R0, SR_TID.X ;  /* 0x0000000000007919 */ /* 0x000e2e0000002100 */
[----:B------:R-:W0:Y:S01]  /*0020*/  S2UR UR4, SR_CTAID.X ;  /* 0x00000000000479c3 */ /* 0x000e220000002500 */
[----:B------:R-:W1:Y:S07]  /*0030*/  LDCU UR5, c[0x0][0x390] ;  /* 0x00007200ff0577ac */ /* 0x000e6e0008000800 */
[----:B------:R-:W0:Y:S02]  /*0040*/  LDC R5, c[0x0][0x360] ;  /* 0x0000d800ff057b82 */ /* 0x000e240000000800 */
[----:B0-----:R-:W-:-:S05]  /*0050*/  IMAD R5, R5, UR4, R0 ;  /* 0x0000000405057c24 */ /* 0x001fca000f8e0200 */
[----:B-1----:R-:W-:-:S13]  /*0060*/  ISETP.GE.AND P0, PT, R5, UR5, PT ;  /* 0x0000000505007c0c */ /* 0x002fda000bf06270 */
[----:B------:R-:W-:Y:S05]  /*0070*/  @P0 EXIT ;  /* 0x000000000000094d */ /* 0x000fea0003800000 */
[----:B------:R-:W0:Y:S01]  /*0080*/  LDC.64 R2, c[0x0][0x388] ;  /* 0x0000e200ff027b82 */ /* 0x000e220000000a00 */
[----:B------:R-:W1:Y:S01]  /*0090*/  LDCU.64 UR4, c[0x0][0x358] ;  /* 0x00006b00ff0477ac */ /* 0x000e620008000a00 */
[----:B0-----:R-:W-:-:S05]  /*00a0*/  IMAD.WIDE R2, R5, 0x4, R2 ;  /* 0x0000000405027825 */ /* 0x001fca00078e0202 */
[----:B-1----:R-:W2:Y:S02]  /*00b0*/  LDG.E R0, desc[UR4][R2.64] ;  /* 0x0000000402007981 */ /* 0x002ea4000c1e1900 */
[----:B--2---:R-:W-:-:S13]  /*00c0*/  ISETP.GE.AND P0, PT, R5, R0, PT ;  /* 0x000000000500720c */ /* 0x004fda0003f06270 */
[----:B------:R-:W-:Y:S05]  /*00d0*/  @P0 EXIT ;  /* 0x000000000000094d */ /* 0x000fea0003800000 */
[----:B------:R-:W0:Y:S01]  /*00e0*/  LDC R4, c[0x0][0x394] ;  /* 0x0000e500ff047b82 */ /* 0x000e220000000800 */
[----:B------:R-:W0:Y:S07]  /*00f0*/  LDCU UR6, c[0x0][0x398] ;  /* 0x00007300ff0677ac */ /* 0x000e2e0008000800 */
[----:B------:R-:W1:Y:S01]  /*0100*/  LDC.64 R2, c[0x0][0x380] ;  /* 0x0000e000ff027b82 */ /* 0x000e620000000a00 */
[--C-:B0-----:R-:W-:Y:S02]  /*0110*/  IMAD R9, R0, UR6, R4.reuse ;  /* 0x0000000600097c24 */ /* 0x101fe4000f8e0204 */
[----:B------:R-:W-:-:S02]  /*0120*/  IMAD R5, R5, UR6, R4 ;  /* 0x0000000605057c24 */ /* 0x000fc4000f8e0204 */
[----:B-1----:R-:W-:-:S04]  /*0130*/  IMAD.WIDE R8, R9, 0x10, R2 ;  /* 0x0000001009087825 */ /* 0x002fc800078e0202 */
[----:B------:R-:W-:Y:S01]  /*0140*/  IMAD.WIDE R2, R5, 0x10, R2 ;  /* 0x0000001005027825 */ /* 0x000fe200078e0202 */
[----:B------:R-:W2:Y:S04]  /*0150*/  LDG.E.128 R12, desc[UR4][R8.64] ;  /* 0x00000004080c7981 */ /* 0x000ea8000c1e1d00 */
[----:B------:R-:W3:Y:S04]  /*0160*/  LDG.E.128 R4, desc[UR4][R2.64] ;  /* 0x0000000402047981 */ /* 0x000ee8000c1e1d00 */
[----:B--2---:R-:W-:Y:S04]  /*0170*/  STG.E.128 desc[UR4][R2.64], R12 ;  /* 0x0000000c02007986 */ /* 0x004fe8000c101d04 */
[----:B---3--:R-:W-:Y:S01]  /*0180*/  STG.E.128 desc[UR4][R8.64], R4 ;  /* 0x0000000408007986 */ /* 0x008fe2000c101d04 */
[----:B------:R-:W-:Y:S05]  /*0190*/  EXIT ;  /* 0x000000000000794d */ /* 0x000fea0003800000 */
.L_x_16:
        /* <DEDUP_REMOVED lines=14> */
.L_x_101:


//--------------------- .text._Z14fft_kernel_colPN6thrust24THRUST_300001_SM_1000_NS7complexIdEEiiii --------------------------
	.section	.text._Z14fft_kernel_colPN6thrust24THRUST_300001_SM_1000_NS7complexIdEEiiii,"ax",@progbits
	.align	128
        .global         _Z14fft_kernel_colPN6thrust24THRUST_300001_SM_1000_NS7complexIdEEiiii
        .type           _Z14fft_kernel_colPN6thrust24THRUST_300001_SM_1000_NS7complexIdEEiiii,@function
        .size           _Z14fft_kernel_colPN6thrust24THRUST_300001_SM_1000_NS7complexIdEEiiii,(.L_x_93 - _Z14fft_kernel_colPN6thrust24THRUST_300001_SM_1000_NS7complexIdEEiiii)
        .other          _Z14fft_kernel_colPN6thrust24THRUST_300001_SM_1000_NS7complexIdEEiiii,@"STO_CUDA_ENTRY STV_DEFAULT"
_Z14fft_kernel_colPN6thrust24THRUST_300001_SM_1000_NS7complexIdEEiiii:
.text._Z14fft_kernel_colPN6thrust24THRUST_300001_SM_1000_NS7complexIdEEiiii:
[----:B------:R-:W0:Y:S01]  /*0000*/  LDC R1, c[0x0][0x37c] ;  /* 0x0000df00ff017b82 */ /* 0x000e220000000800 */
[----:B------:R-:W1:Y:S07]  /*0010*/  S2R R0, SR_TID.X ;  /* 0x0000000000007919 */ /* 0x000e6e0000002100 */
[----:B------:R-:W1:Y:S01]  /*0020*/  S2UR UR5, SR_CTAID.X ;  /* 0x00000000000579c3 */ /* 0x000e620000002500 */
[----:B------:R-:W2:Y:S01]  /*0030*/  LDCU UR4, c[0x0][0x388] ;  /* 0x00007100ff0477ac */ /* 0x000ea20008000800 */
[----:B0-----:R-:W-:-:S06]  /*0040*/  VIADD R1, R1, 0xffffffd8 ;  /* 0xffffffd801017836 */ /* 0x001fcc0000000000 */
[----:B------:R-:W1:Y:S01]  /*0050*/  LDC R3, c[0x0][0x360] ;  /* 0x0000d800ff037b82 */ /* 0x000e620000000800 */
[----:B--2---:R-:W-:-:S04]  /*0060*/  ULEA.HI UR4, UR4, UR4, URZ, 0x1 ;  /* 0x0000000404047291 */ /* 0x004fc8000f8f08ff */
[----:B------:R-:W-:Y:S01]  /*0070*/  USHF.R.S32.HI UR4, URZ, 0x1, UR4 ;  /* 0x00000001ff047899 */ /* 0x000fe20008011404 */
[----:B-1----:R-:W-:-:S05]  /*0080*/  IMAD R3, R3, UR5, R0 ;  /* 0x0000000503037c24 */ /* 0x002fca000f8e0200 */
[----:B------:R-:W-:-:S13]  /*0090*/  ISETP.GE.AND P0, PT, R3, UR4, PT ;  /* 0x0000000403007c0c */ /* 0x000fda000bf06270 */
[----:B------:R-:W-:Y:S05]  /*00a0*/  @P0 EXIT ;  /* 0x000000000000094d */ /* 0x000fea0003800000 */
[----:B------:R-:W0:Y:S01]  /*00b0*/  LDCU UR4, c[0x0][0x38c] ;  /* 0x00007180ff0477ac */ /* 0x000e220008000800 */
[----:B------:R-:W-:Y:S01]  /*00c0*/  IMAD.MOV.U32 R6, RZ, RZ, 0x1 ;  /* 0x00000001ff067424 */ /* 0x000fe200078e00ff */
[----:B------:R-:W-:Y:S01]  /*00d0*/  IABS R10, R3 ;  /* 0x00000003000a7213 */ /* 0x000fe20000000000 */
[----:B------:R-:W1:Y:S01]  /*00e0*/  LDC.64 R14, c[0x0][0x390] ;  /* 0x0000e400ff0e7b82 */ /* 0x000e620000000a00 */
[----:B------:R-:W-:Y:S01]  /*00f0*/  UMOV UR6, 0x54442d18 ;  /* 0x54442d1800067882 */ /* 0x000fe20000000000 */
[----:B------:R-:W-:Y:S01]  /*0100*/  UMOV UR7, 0x401921fb ;  /* 0x401921fb00077882 */ /* 0x000fe20000000000 */
[----:B------:R-:W-:Y:S01]  /*0110*/  BSSY.RECONVERGENT B0, `(.L_x_17) ;  /* 0x0000033000007945 */ /* 0x000fe20003800200 */
[----:B0-----:R-:W-:-:S04]  /*0120*/  SHF.L.U32 R6, R6, UR4, RZ ;  /* 0x0000000406067c19 */ /* 0x001fc800080006ff */
[----:B------:R-:W-:-:S04]  /*0130*/  SHF.R.S32.HI R2, RZ, 0x1, R6 ;  /* 0x00000001ff027819 */ /* 0x000fc80000011406 */
[-C--:B------:R-:W-:Y:S02]  /*0140*/  IABS R9, R2.reuse ;  /* 0x0000000200097213 */ /* 0x080fe40000000000 */
[----:B------:R-:W-:Y:S02]  /*0150*/  IABS R11, R2 ;  /* 0x00000002000b7213 */ /* 0x000fe40000000000 */
[----:B------:R-:W0:Y:S08]  /*0160*/  I2F.RP R0, R9 ;  /* 0x0000000900007306 */ /* 0x000e300000209400 */
[----:B0-----:R-:W0:Y:S02]  /*0170*/  MUFU.RCP R0, R0 ;  /* 0x0000000000007308 */ /* 0x001e240000001000 */
[----:B0-----:R-:W-:-:S06]  /*0180*/  VIADD R4, R0, 0xffffffe ;  /* 0x0ffffffe00047836 */ /* 0x001fcc0000000000 */
[----:B------:R0:W2:Y:S02]  /*0190*/  F2I.FTZ.U32.TRUNC.NTZ R5, R4 ;  /* 0x0000000400057305 */ /* 0x0000a4000021f000 */
[----:B0-----:R-:W-:Y:S02]  /*01a0*/  IMAD.MOV.U32 R4, RZ, RZ, RZ ;  /* 0x000000ffff047224 */ /* 0x001fe400078e00ff */
[----:B--2---:R-:W-:-:S04]  /*01b0*/  IMAD.MOV R8, RZ, RZ, -R5 ;  /* 0x000000ffff087224 */ /* 0x004fc800078e0a05 */
[----:B------:R-:W-:Y:S02]  /*01c0*/  IMAD R7, R8, R9, RZ ;  /* 0x0000000908077224 */ /* 0x000fe400078e02ff */
[----:B------:R-:W-:Y:S02]  /*01d0*/  IMAD.MOV.U32 R8, RZ, RZ, R10 ;  /* 0x000000ffff087224 */ /* 0x000fe400078e000a */
[----:B------:R-:W-:-:S04]  /*01e0*/  IMAD.HI.U32 R5, R5, R7, R4 ;  /* 0x0000000705057227 */ /* 0x000fc800078e0004 */
[----:B------:R-:W-:Y:S02]  /*01f0*/  IMAD.MOV R7, RZ, RZ, -R11 ;  /* 0x000000ffff077224 */ /* 0x000fe400078e0a0b */
[----:B------:R-:W-:-:S04]  /*0200*/  IMAD.HI.U32 R0, R5, R8, RZ ;  /* 0x0000000805007227 */ /* 0x000fc800078e00ff */
[----:B------:R-:W-:Y:S02]  /*0210*/  IMAD R4, R0, R7, R8 ;  /* 0x0000000700047224 */ /* 0x000fe400078e0208 */
[----:B------:R-:W0:Y:S03]  /*0220*/  I2F.F64 R6, R6 ;  /* 0x0000000600067312 */ /* 0x000e260000201c00 */
[----:B------:R-:W-:-:S05]  /*0230*/  ISETP.GT.U32.AND P1, PT, R9, R4, PT ;  /* 0x000000040900720c */ /* 0x000fca0003f24070 */
[----:B0-----:R-:W0:Y:S08]  /*0240*/  MUFU.RCP64H R5, R7 ;  /* 0x0000000700057308 */ /* 0x001e300000001800 */
[----:B------:R-:W-:Y:S02]  /*0250*/  @!P1 IMAD.IADD R4, R4, 0x1, -R9 ;  /* 0x0000000104049824 */ /* 0x000fe400078e0a09 */
[----:B------:R-:W-:Y:S01]  /*0260*/  @!P1 VIADD R0, R0, 0x1 ;  /* 0x0000000100009836 */ /* 0x000fe20000000000 */
[----:B------:R-:W-:-:S02]  /*0270*/  ISETP.NE.AND P1, PT, R2, RZ, PT ;  /* 0x000000ff0200720c */ /* 0x000fc40003f25270 */
[----:B------:R-:W-:Y:S02]  /*0280*/  ISETP.GE.U32.AND P0, PT, R4, R9, PT ;  /* 0x000000090400720c */ /* 0x000fe40003f06070 */
[----:B------:R-:W-:-:S04]  /*0290*/  LOP3.LUT R4, R3, R2, RZ, 0x3c, !PT ;  /* 0x0000000203047212 */ /* 0x000fc800078e3cff */
[----:B------:R-:W-:Y:S01]  /*02a0*/  ISETP.GE.AND P2, PT, R4, RZ, PT ;  /* 0x000000ff0400720c */ /* 0x000fe20003f46270 */
[----:B------:R-:W-:-:S06]  /*02b0*/  IMAD.MOV.U32 R4, RZ, RZ, 0x1 ;  /* 0x00000001ff047424 */ /* 0x000fcc00078e00ff */
[----:B------:R-:W-:Y:S01]  /*02c0*/  @P0 VIADD R0, R0, 0x1 ;  /* 0x0000000100000836 */ /* 0x000fe20000000000 */
[----:B0-----:R-:W-:-:S05]  /*02d0*/  DFMA R8, -R6, R4, 1 ;  /* 0x3ff000000608742b */ /* 0x001fca0000000104 */
[----:B------:R-:W-:Y:S01]  /*02e0*/  @!P2 IMAD.MOV R0, RZ, RZ, -R0 ;  /* 0x000000ffff00a224 */ /* 0x000fe200078e0a00 */
[----:B------:R-:W-:Y:S02]  /*02f0*/  @!P1 LOP3.LUT R0, RZ, R2, RZ, 0x33, !PT ;  /* 0x00000002ff009212 */ /* 0x000fe400078e33ff */
[----:B------:R-:W-:-:S03]  /*0300*/  DFMA R8, R8, R8, R8 ;  /* 0x000000080808722b */ /* 0x000fc60000000008 */
[----:B------:R-:W-:Y:S01]  /*0310*/  IMAD.MOV R10, RZ, RZ, -R0 ;  /* 0x000000ffff0a7224 */ /* 0x000fe200078e0a00 */
[----:B------:R-:W-:-:S03]  /*0320*/  SHF.L.U32 R0, R0, UR4, RZ ;  /* 0x0000000400007c19 */ /* 0x000fc600080006ff */
[----:B------:R-:W-:Y:S01]  /*0330*/  IMAD R3, R2, R10, R3 ;  /* 0x0000000a02037224 */ /* 0x000fe200078e0203 */
[----:B------:R-:W-:-:S03]  /*0340*/  DFMA R4, R4, R8, R4 ;  /* 0x000000080404722b */ /* 0x000fc60000000004 */
[----:B------:R0:W2:Y:S05]  /*0350*/  I2F.F64 R8, R3 ;  /* 0x0000000300087312 */ /* 0x0000aa0000201c00 */
[----:B------:R-:W-:Y:S01]  /*0360*/  DFMA R10, -R6, R4, 1 ;  /* 0x3ff00000060a742b */ /* 0x000fe20000000104 */
[----:B0-----:R-:W-:-:S04]  /*0370*/  IMAD.IADD R3, R3, 0x1, R0 ;  /* 0x0000000103037824 */ /* 0x001fc800078e0200 */
[----:B-1----:R-:W-:-:S03]  /*0380*/  IMAD R3, R3, R15, R14 ;  /* 0x0000000f03037224 */ /* 0x002fc600078e020e */
[----:B------:R-:W-:Y:S02]  /*0390*/  DFMA R10, R4, R10, R4 ;  /* 0x0000000a040a722b */ /* 0x000fe40000000004 */
[----:B--2---:R-:W-:-:S08]  /*03a0*/  DMUL R8, R8, -UR6 ;  /* 0x8000000608087c28 */ /* 0x004fd00008000000 */
[----:B------:R-:W-:Y:S02]  /*03b0*/  DMUL R4, R8, R10 ;  /* 0x0000000a08047228 */ /* 0x000fe40000000000 */
[----:B------:R-:W-:-:S06]  /*03c0*/  FSETP.GEU.AND P1, PT, |R9|, 6.5827683646048100446e-37, PT ;  /* 0x036000000900780b */ /* 0x000fcc0003f2e200 */
[----:B------:R-:W-:-:S08]  /*03d0*/  DFMA R12, -R6, R4, R8 ;  /* 0x00000004060c722b */ /* 0x000fd00000000108 */
[----:B------:R-:W-:-:S10]  /*03e0*/  DFMA R10, R10, R12, R4 ;  /* 0x0000000c0a0a722b */ /* 0x000fd40000000004 */
[----:B------:R-:W-:-:S05]  /*03f0*/  FFMA R4, RZ, R7, R11 ;  /* 0x00000007ff047223 */ /* 0x000fca000000000b */
[----:B------:R-:W-:-:S13]  /*0400*/  FSETP.GT.AND P0, PT, |R4|, 1.469367938527859385e-39, PT ;  /* 0x001000000400780b */ /* 0x000fda0003f04200 */
[----:B------:R-:W-:Y:S05]  /*0410*/  @P0 BRA P1, `(.L_x_18) ;  /* 0x0000000000080947 */ /* 0x000fea0000800000 */
[----:B------:R-:W-:-:S07]  /*0420*/  MOV R0, 0x440 ;  /* 0x0000044000007802 */ /* 0x000fce0000000f00 */
[----:B------:R-:W-:Y:S05]  /*0430*/  CALL.REL.NOINC `($__internal_1_$__cuda_sm20_div_rn_f64_full) ;  /* 0x0000000800d87944 */ /* 0x000fea0003c00000 */
.L_x_18:
[----:B------:R-:W-:Y:S05]  /*0440*/  BSYNC.RECONVERGENT B0 ;  /* 0x0000000000007941 */ /* 0x000fea0003800200 */
.L_x_17:
[----:B------:R-:W-:Y:S01]  /*0450*/  LOP3.LUT P0, RZ, R10, 0x7fffffff, R11, 0xf8, !PT ;  /* 0x7fffffff0aff7812 */ /* 0x000fe2000780f80b */
[----:B------:R-:W0:Y:S01]  /*0460*/  LDCU.64 UR4, c[0x0][0x358] ;  /* 0x00006b00ff0477ac */ /* 0x000e220008000a00 */
[----:B------:R-:W-:Y:S11]  /*0470*/  BSSY.RECONVERGENT B0, `(.L_x_19) ;  /* 0x00000a0000007945 */ /* 0x000ff60003800200 */
[----:B------:R-:W-:Y:S05]  /*0480*/  @P0 BRA `(.L_x_20) ;  /* 0x0000000000a40947 */ /* 0x000fea0003800000 */
[----:B------:R-:W-:Y:S01]  /*0490*/  IMAD.MOV.U32 R12, RZ, RZ, 0x0 ;  /* 0x00000000ff0c7424 */ /* 0x000fe200078e00ff */
[----:B------:R-:W-:Y:S01]  /*04a0*/  UMOV UR6, 0xfefa39ef ;  /* 0xfefa39ef00067882 */ /* 0x000fe20000000000 */
[----:B------:R-:W-:Y:S01]  /*04b0*/  IMAD.MOV.U32 R13, RZ, RZ, 0x43380000 ;  /* 0x43380000ff0d7424 */ /* 0x000fe200078e00ff */
[----:B------:R-:W-:-:S05]  /*04c0*/  UMOV UR7, 0x3fe62e42 ;  /* 0x3fe62e4200077882 */ /* 0x000fca0000000000 */
[----:B------:R-:W-:-:S08]  /*04d0*/  DADD R12, -R12, 6.75539944105574400000e+15 ;  /* 0x433800000c0c7429 */ /* 0x000fd00000000100 */
[----:B------:R-:W-:Y:S01]  /*04e0*/  DFMA R4, R12, -UR6, RZ ;  /* 0x800000060c047c2b */ /* 0x000fe200080000ff */
[----:B------:R-:W-:Y:S01]  /*04f0*/  UMOV UR6, 0x3b39803f ;  /* 0x3b39803f00067882 */ /* 0x000fe20000000000 */
[----:B------:R-:W-:-:S06]  /*0500*/  UMOV UR7, 0x3c7abc9e ;  /* 0x3c7abc9e00077882 */ /* 0x000fcc0000000000 */
[----:B------:R-:W-:Y:S01]  /*0510*/  DFMA R12, R12, -UR6, R4 ;  /* 0x800000060c0c7c2b */ /* 0x000fe20008000004 */
[----:B------:R-:W-:Y:S01]  /*0520*/  UMOV UR6, 0x69ce2bdf ;  /* 0x69ce2bdf00067882 */ /* 0x000fe20000000000 */
[----:B------:R-:W-:Y:S01]  /*0530*/  IMAD.MOV.U32 R4, RZ, RZ, -0x35dec16 ;  /* 0xfca213eaff047424 */ /* 0x000fe200078e00ff */
[----:B------:R-:W-:Y:S01]  /*0540*/  UMOV UR7, 0x3e5ade15 ;  /* 0x3e5ade1500077882 */ /* 0x000fe20000000000 */
[----:B------:R-:W-:-:S06]  /*0550*/  IMAD.MOV.U32 R5, RZ, RZ, 0x3e928af3 ;  /* 0x3e928af3ff057424 */ /* 0x000fcc00078e00ff */
[----:B------:R-:W-:Y:S01]  /*0560*/  DFMA R4, R12, UR6, R4 ;  /* 0x000000060c047c2b */ /* 0x000fe20008000004 */
        /* <DEDUP_REMOVED lines=23> */
[----:B------:R-:W-:-:S08]  /*06e0*/  DFMA R4, R12, R4, UR6 ;  /* 0x000000060c047e2b */ /* 0x000fd00008000004 */
[----:B------:R-:W-:-:S08]  /*06f0*/  DFMA R4, R12, R4, 1 ;  /* 0x3ff000000c04742b */ /* 0x000fd00000000004 */
[----:B------:R-:W-:Y:S01]  /*0700*/  DFMA R12, R12, R4, 1 ;  /* 0x3ff000000c0c742b */ /* 0x000fe20000000004 */
[----:B------:R-:W-:Y:S10]  /*0710*/  BRA `(.L_x_21) ;  /* 0x0000000400d47947 */ /* 0x000ff40003800000 */
.L_x_20:
[----:B------:R-:W-:Y:S01]  /*0720*/  DSETP.NEU.AND P0, PT, |R10|, +INF , PT ;  /* 0x7ff000000a00742a */ /* 0x000fe20003f0d200 */
[----:B------:R-:W-:-:S13]  /*0730*/  BSSY.RECONVERGENT B1, `(.L_x_22) ;  /* 0x000001c000017945 */ /* 0x000fda0003800200 */
[----:B------:R-:W-:Y:S01]  /*0740*/  @!P0 DMUL R8, RZ, R10 ;  /* 0x0000000aff088228 */ /* 0x000fe20000000000 */
[----:B------:R-:W-:Y:S01]  /*0750*/  @!P0 IMAD.MOV.U32 R0, RZ, RZ, 0x1 ;  /* 0x00000001ff008424 */ /* 0x000fe200078e00ff */
[----:B------:R-:W-:Y:S09]  /*0760*/  @!P0 BRA `(.L_x_23) ;  /* 0x0000000000608947 */ /* 0x000ff20003800000 */
[----:B------:R-:W-:Y:S01]  /*0770*/  UMOV UR6, 0x6dc9c883 ;  /* 0x6dc9c88300067882 */ /* 0x000fe20000000000 */
[----:B------:R-:W-:Y:S01]  /*0780*/  UMOV UR7, 0x3fe45f30 ;  /* 0x3fe45f3000077882 */ /* 0x000fe20000000000 */
[C---:B------:R-:W-:Y:S01]  /*0790*/  DSETP.GE.AND P0, PT, |R10|.reuse, 2.14748364800000000000e+09, PT ;  /* 0x41e000000a00742a */ /* 0x040fe20003f06200 */
[----:B------:R-:W-:Y:S01]  /*07a0*/  BSSY.RECONVERGENT B2, `(.L_x_24) ;  /* 0x0000013000027945 */ /* 0x000fe20003800200 */
[----:B------:R-:W-:Y:S01]  /*07b0*/  DMUL R4, R10, UR6 ;  /* 0x000000060a047c28 */ /* 0x000fe20008000000 */
[----:B------:R-:W-:Y:S01]  /*07c0*/  UMOV UR6, 0x54442d18 ;  /* 0x54442d1800067882 */ /* 0x000fe20000000000 */
[----:B------:R-:W-:-:S04]  /*07d0*/  UMOV UR7, 0x3ff921fb ;  /* 0x3ff921fb00077882 */ /* 0x000fc80000000000 */
[----:B------:R-:W1:Y:S08]  /*07e0*/  F2I.F64 R0, R4 ;  /* 0x0000000400007311 */ /* 0x000e700000301100 */
[----:B-1----:R-:W1:Y:S02]  /*07f0*/  I2F.F64 R8, R0 ;  /* 0x0000000000087312 */ /* 0x002e640000201c00 */
[----:B-1----:R-:W-:Y:S01]  /*0800*/  DFMA R6, R8, -UR6, R10 ;  /* 0x8000000608067c2b */ /* 0x002fe2000800000a */
[----:B------:R-:W-:Y:S01]  /*0810*/  UMOV UR6, 0x33145c00 ;  /* 0x33145c0000067882 */ /* 0x000fe20000000000 */
[----:B------:R-:W-:-:S06]  /*0820*/  UMOV UR7, 0x3c91a626 ;  /* 0x3c91a62600077882 */ /* 0x000fcc0000000000 */
[----:B------:R-:W-:Y:S01]  /*0830*/  DFMA R6, R8, -UR6, R6 ;  /* 0x8000000608067c2b */ /* 0x000fe20008000006 */
[----:B------:R-:W-:Y:S01]  /*0840*/  UMOV UR6, 0x252049c0 ;  /* 0x252049c000067882 */ /* 0x000fe20000000000 */
[----:B------:R-:W-:-:S06]  /*0850*/  UMOV UR7, 0x397b839a ;  /* 0x397b839a00077882 */ /* 0x000fcc0000000000 */
[----:B------:R-:W-:Y:S01]  /*0860*/  DFMA R8, R8, -UR6, R6 ;  /* 0x8000000608087c2b */ /* 0x000fe20008000006 */
[----:B------:R-:W-:Y:S10]  /*0870*/  @!P0 BRA `(.L_x_25) ;  /* 0x0000000000148947 */ /* 0x000ff40003800000 */
[----:B------:R-:W-:Y:S01]  /*0880*/  IMAD.MOV.U32 R8, RZ, RZ, R10 ;  /* 0x000000ffff087224 */ /* 0x000fe200078e000a */
[----:B------:R-:W-:Y:S01]  /*0890*/  MOV R0, 0x8c0 ;  /* 0x000008c000007802 */ /* 0x000fe20000000f00 */
[----:B------:R-:W-:-:S07]  /*08a0*/  IMAD.MOV.U32 R5, RZ, RZ, R11 ;  /* 0x000000ffff057224 */ /* 0x000fce00078e000b */
[----:B0-----:R-:W-:Y:S05]  /*08b0*/  CALL.REL.NOINC `($_Z14fft_kernel_colPN6thrust24THRUST_300001_SM_1000_NS7complexIdEEiiii$__internal_trig_reduction_slowpathd) ;  /* 0x0000000c00307944 */ /* 0x001fea0003c00000 */
[----:B------:R-:W-:-:S07]  /*08c0*/  IMAD.MOV.U32 R0, RZ, RZ, R6 ;  /* 0x000000ffff007224 */ /* 0x000fce00078e0006 */
.L_x_25:
[----:B0-----:R-:W-:Y:S05]  /*08d0*/  BSYNC.RECONVERGENT B2 ;  /* 0x0000000000027941 */ /* 0x001fea0003800200 */
.L_x_24:
[----:B------:R-:W-:-:S07]  /*08e0*/  VIADD R0, R0, 0x1 ;  /* 0x0000000100007836 */ /* 0x000fce0000000000 */
.L_x_23:
[----:B0-----:R-:W-:Y:S05]  /*08f0*/  BSYNC.RECONVERGENT B1 ;  /* 0x0000000000017941 */ /* 0x001fea0003800200 */
.L_x_22:
[----:B------:R-:W0:Y:S01]  /*0900*/  LDCU.64 UR6, c[0x4][0xe8] ;  /* 0x01001d00ff0677ac */ /* 0x000e220008000a00 */
[----:B------:R-:W-:-:S05]  /*0910*/  IMAD.SHL.U32 R4, R0, 0x40, RZ ;  /* 0x0000004000047824 */ /* 0x000fca00078e00ff */
[----:B------:R-:W-:-:S04]  /*0920*/  LOP3.LUT R4, R4, 0x40, RZ, 0xc0, !PT ;  /* 0x0000004004047812 */ /* 0x000fc800078ec0ff */
[----:B0-----:R-:W-:-:S05]  /*0930*/  IADD3 R22, P0, PT, R4, UR6, RZ ;  /* 0x0000000604167c10 */ /* 0x001fca000ff1e0ff */
[----:B------:R-:W-:-:S05]  /*0940*/  IMAD.X R23, RZ, RZ, UR7, P0 ;  /* 0x00000007ff177e24 */ /* 0x000fca00080e06ff */
[----:B------:R-:W2:Y:S04]  /*0950*/  LDG.E.128.CONSTANT R4, desc[UR4][R22.64] ;  /* 0x0000000416047981 */ /* 0x000ea8000c1e9d00 */
[----:B------:R-:W3:Y:S04]  /*0960*/  LDG.E.128.CONSTANT R12, desc[UR4][R22.64+0x10] ;  /* 0x00001004160c7981 */ /* 0x000ee8000c1e9d00 */
[----:B------:R-:W4:Y:S01]  /*0970*/  LDG.E.128.CONSTANT R16, desc[UR4][R22.64+0x20] ;  /* 0x0000200416107981 */ /* 0x000f22000c1e9d00 */
[----:B------:R-:W-:Y:S01]  /*0980*/  LOP3.LUT R20, R0, 0x1, RZ, 0xc0, !PT ;  /* 0x0000000100147812 */ /* 0x000fe200078ec0ff */
[----:B------:R-:W-:Y:S01]  /*0990*/  IMAD.MOV.U32 R24, RZ, RZ, 0x20fd8164 ;  /* 0x20fd8164ff187424 */ /* 0x000fe200078e00ff */
[----:B------:R-:W-:Y:S01]  /*09a0*/  DSETP.NEU.AND P1, PT, |R10|, +INF , PT ;  /* 0x7ff000000a00742a */ /* 0x000fe20003f2d200 */
[----:B------:R-:W-:Y:S01]  /*09b0*/  IMAD.MOV.U32 R25, RZ, RZ, 0x3da8ff83 ;  /* 0x3da8ff83ff197424 */ /* 0x000fe200078e00ff */
[----:B------:R-:W-:Y:S01]  /*09c0*/  ISETP.NE.U32.AND P0, PT, R20, 0x1, PT ;  /* 0x000000011400780c */ /* 0x000fe20003f05070 */
[----:B------:R-:W-:Y:S01]  /*09d0*/  DMUL R20, R8, R8 ;  /* 0x0000000808147228 */ /* 0x000fe20000000000 */
[----:B------:R-:W-:Y:S02]  /*09e0*/  BSSY.RECONVERGENT B1, `(.L_x_26) ;  /* 0x000002b000017945 */ /* 0x000fe40003800200 */
[----:B------:R-:W-:-:S02]  /*09f0*/  FSEL R24, R24, -8.06006814911005101289e+34, !P0 ;  /* 0xf9785eba18187808 */ /* 0x000fc40004000000 */
[----:B------:R-:W-:-:S06]  /*0a00*/  FSEL R25, -R25, 0.11223486810922622681, !P0 ;  /* 0x3de5db6519197808 */ /* 0x000fcc0004000100 */
[----:B--2---:R-:W-:-:S08]  /*0a10*/  DFMA R4, R20, R24, R4 ;  /* 0x000000181404722b */ /* 0x004fd00000000004 */
[----:B------:R-:W-:-:S08]  /*0a20*/  DFMA R4, R20, R4, R6 ;  /* 0x000000041404722b */ /* 0x000fd00000000006 */
[----:B---3--:R-:W-:-:S08]  /*0a30*/  DFMA R4, R20, R4, R12 ;  /* 0x000000041404722b */ /* 0x008fd0000000000c */
[----:B------:R-:W-:Y:S02]  /*0a40*/  DFMA R4, R20, R4, R14 ;  /* 0x000000041404722b */ /* 0x000fe4000000000e */
[----:B------:R-:W-:-:S06]  /*0a50*/  @!P1 DMUL R14, RZ, R10 ;  /* 0x0000000aff0e9228 */ /* 0x000fcc0000000000 */
[----:B----4-:R-:W-:-:S08]  /*0a60*/  DFMA R4, R20, R4, R16 ;  /* 0x000000041404722b */ /* 0x010fd00000000010 */
[----:B------:R-:W-:-:S08]  /*0a70*/  DFMA R4, R20, R4, R18 ;  /* 0x000000041404722b */ /* 0x000fd00000000012 */
[----:B------:R-:W-:Y:S02]  /*0a80*/  DFMA R8, R4, R8, R8 ;  /* 0x000000080408722b */ /* 0x000fe40000000008 */
[----:B------:R-:W-:-:S10]  /*0a90*/  DFMA R4, R20, R4, 1 ;  /* 0x3ff000001404742b */ /* 0x000fd40000000004 */
[----:B------:R-:W-:Y:S02]  /*0aa0*/  FSEL R6, R4, R8, !P0 ;  /* 0x0000000804067208 */ /* 0x000fe40004000000 */
[----:B------:R-:W-:Y:S02]  /*0ab0*/  FSEL R7, R5, R9, !P0 ;  /* 0x0000000905077208 */ /* 0x000fe40004000000 */
[----:B------:R-:W-:Y:S01]  /*0ac0*/  LOP3.LUT P0, RZ, R0, 0x2, RZ, 0xc0, !PT ;  /* 0x0000000200ff7812 */ /* 0x000fe2000780c0ff */
[----:B------:R-:W-:-:S03]  /*0ad0*/  @!P1 IMAD.MOV.U32 R0, RZ, RZ, RZ ;  /* 0x000000ffff009224 */ /* 0x000fc600078e00ff */
[----:B------:R-:W-:-:S10]  /*0ae0*/  DADD R4, RZ, -R6 ;  /* 0x00000000ff047229 */ /* 0x000fd40000000806 */
[----:B------:R-:W-:Y:S02]  /*0af0*/  FSEL R12, R6, R4, !P0 ;  /* 0x00000004060c7208 */ /* 0x000fe40004000000 */
[----:B------:R-:W-:Y:S01]  /*0b00*/  FSEL R13, R7, R5, !P0 ;  /* 0x00000005070d7208 */ /* 0x000fe20004000000 */
[----:B------:R-:W-:Y:S06]  /*0b10*/  @!P1 BRA `(.L_x_27) ;  /* 0x00000000005c9947 */ /* 0x000fec0003800000 */
[----:B------:R-:W-:Y:S01]  /*0b20*/  UMOV UR6, 0x6dc9c883 ;  /* 0x6dc9c88300067882 */ /* 0x000fe20000000000 */
[----:B------:R-:W-:Y:S01]  /*0b30*/  UMOV UR7, 0x3fe45f30 ;  /* 0x3fe45f3000077882 */ /* 0x000fe20000000000 */
[C---:B------:R-:W-:Y:S02]  /*0b40*/  DSETP.GE.AND P0, PT, |R10|.reuse, 2.14748364800000000000e+09, PT ;  /* 0x41e000000a00742a */ /* 0x040fe40003f06200 */
[----:B------:R-:W-:Y:S01]  /*0b50*/  DMUL R4, R10, UR6 ;  /* 0x000000060a047c28 */ /* 0x000fe20008000000 */
[----:B------:R-:W-:Y:S01]  /*0b60*/  UMOV UR6, 0x54442d18 ;  /* 0x54442d1800067882 */ /* 0x000fe20000000000 */
[----:B------:R-:W-:-:S04]  /*0b70*/  UMOV UR7, 0x3ff921fb ;  /* 0x3ff921fb00077882 */ /* 0x000fc80000000000 */
[----:B------:R-:W0:Y:S08]  /*0b80*/  F2I.F64 R0, R4 ;  /* 0x0000000400007311 */ /* 0x000e300000301100 */
[----:B0-----:R-:W0:Y:S02]  /*0b90*/  I2F.F64 R14, R0 ;  /* 0x00000000000e7312 */ /* 0x001e240000201c00 */
[----:B0-----:R-:W-:Y:S01]  /*0ba0*/  DFMA R6, R14, -UR6, R10 ;  /* 0x800000060e067c2b */ /* 0x001fe2000800000a */
        /* <DEDUP_REMOVED lines=10> */
[----:B------:R-:W-:Y:S05]  /*0c50*/  CALL.REL.NOINC `($_Z14fft_kernel_colPN6thrust24THRUST_300001_SM_1000_NS7complexIdEEiiii$__internal_trig_reduction_slowpathd) ;  /* 0x0000000800487944 */ /* 0x000fea0003c00000 */
[----:B------:R-:W-:Y:S02]  /*0c60*/  IMAD.MOV.U32 R0, RZ, RZ, R6 ;  /* 0x000000ffff007224 */ /* 0x000fe400078e0006 */
[----:B------:R-:W-:Y:S02]  /*0c70*/  IMAD.MOV.U32 R14, RZ, RZ, R8 ;  /* 0x000000ffff0e7224 */ /* 0x000fe400078e0008 */
[----:B------:R-:W-:-:S07]  /*0c80*/  IMAD.MOV.U32 R15, RZ, RZ, R9 ;  /* 0x000000ffff0f7224 */ /* 0x000fce00078e0009 */
.L_x_27:
[----:B------:R-:W-:Y:S05]  /*0c90*/  BSYNC.RECONVERGENT B1 ;  /* 0x0000000000017941 */ /* 0x000fea0003800200 */
.L_x_26:
        /* <DEDUP_REMOVED lines=9> */
[----:B------:R-:W-:-:S02]  /*0d30*/  IMAD.MOV.U32 R24, RZ, RZ, 0x20fd8164 ;  /* 0x20fd8164ff187424 */ /* 0x000fc400078e00ff */
[----:B------:R-:W-:Y:S01]  /*0d40*/  IMAD.MOV.U32 R25, RZ, RZ, 0x3da8ff83 ;  /* 0x3da8ff83ff197424 */ /* 0x000fe200078e00ff */
[----:B------:R-:W-:Y:S01]  /*0d50*/  ISETP.NE.U32.AND P0, PT, R20, 0x1, PT ;  /* 0x000000011400780c */ /* 0x000fe20003f05070 */
[----:B------:R-:W-:-:S03]  /*0d60*/  DMUL R20, R14, R14 ;  /* 0x0000000e0e147228 */ /* 0x000fc60000000000 */
[----:B------:R-:W-:Y:S02]  /*0d70*/  FSEL R24, R24, -8.06006814911005101289e+34, !P0 ;  /* 0xf9785eba18187808 */ /* 0x000fe40004000000 */
[----:B------:R-:W-:-:S06]  /*0d80*/  FSEL R25, -R25, 0.11223486810922622681, !P0 ;  /* 0x3de5db6519197808 */ /* 0x000fcc0004000100 */
[----:B--2---:R-:W-:-:S08]  /*0d90*/  DFMA R4, R20, R24, R4 ;  /* 0x000000181404722b */ /* 0x004fd00000000004 */
[----:B------:R-:W-:-:S08]  /*0da0*/  DFMA R4, R20, R4, R6 ;  /* 0x000000041404722b */ /* 0x000fd00000000006 */
[----:B---3--:R-:W-:-:S08]  /*0db0*/  DFMA R4, R20, R4, R8 ;  /* 0x000000041404722b */ /* 0x008fd00000000008 */
[----:B------:R-:W-:-:S08]  /*0dc0*/  DFMA R4, R20, R4, R10 ;  /* 0x000000041404722b */ /* 0x000fd0000000000a */
[----:B----4-:R-:W-:-:S08]  /*0dd0*/  DFMA R4, R20, R4, R16 ;  /* 0x000000041404722b */ /* 0x010fd00000000010 */
[----:B------:R-:W-:-:S08]  /*0de0*/  DFMA R4, R20, R4, R18 ;  /* 0x000000041404722b */ /* 0x000fd00000000012 */
[----:B------:R-:W-:Y:S02]  /*0df0*/  DFMA R14, R4, R14, R14 ;  /* 0x0000000e040e722b */ /* 0x000fe4000000000e */
[----:B------:R-:W-:-:S10]  /*0e00*/  DFMA R4, R20, R4, 1 ;  /* 0x3ff000001404742b */ /* 0x000fd40000000004 */
[----:B------:R-:W-:Y:S02]  /*0e10*/  FSEL R6, R4, R14, !P0 ;  /* 0x0000000e04067208 */ /* 0x000fe40004000000 */
[----:B------:R-:W-:Y:S02]  /*0e20*/  FSEL R7, R5, R15, !P0 ;  /* 0x0000000f05077208 */ /* 0x000fe40004000000 */
[----:B------:R-:W-:-:S04]  /*0e30*/  LOP3.LUT P0, RZ, R0, 0x2, RZ, 0xc0, !PT ;  /* 0x0000000200ff7812 */ /* 0x000fc8000780c0ff */
[----:B------:R-:W-:-:S10]  /*0e40*/  DADD R4, RZ, -R6 ;  /* 0x00000000ff047229 */ /* 0x000fd40000000806 */
[----:B------:R-:W-:Y:S02]  /*0e50*/  FSEL R10, R6, R4, !P0 ;  /* 0x00000004060a7208 */ /* 0x000fe40004000000 */
[----:B------:R-:W-:-:S07]  /*0e60*/  FSEL R11, R7, R5, !P0 ;  /* 0x00000005070b7208 */ /* 0x000fce0004000000 */
.L_x_21:
[----:B0-----:R-:W-:Y:S05]  /*0e70*/  BSYNC.RECONVERGENT B0 ;  /* 0x0000000000007941 */ /* 0x001fea0003800200 */
.L_x_19:
[----:B------:R-:W0:Y:S01]  /*0e80*/  LDC.64 R14, c[0x0][0x380] ;  /* 0x0000e000ff0e7b82 */ /* 0x000e220000000a00 */
[----:B------:R-:W1:Y:S02]  /*0e90*/  LDCU UR6, c[0x0][0x394] ;  /* 0x00007280ff0677ac */ /* 0x000e640008000800 */
[----:B-1----:R-:W-:-:S04]  /*0ea0*/  IMAD R9, R2, UR6, R3 ;  /* 0x0000000602097c24 */ /* 0x002fc8000f8e0203 */
[----:B0-----:R-:W-:-:S05]  /*0eb0*/  IMAD.WIDE R8, R9, 0x10, R14 ;  /* 0x0000001009087825 */ /* 0x001fca00078e020e */
[----:B------:R-:W2:Y:S01]  /*0ec0*/  LDG.E.128 R4, desc[UR4][R8.64] ;  /* 0x0000000408047981 */ /* 0x000ea2000c1e1d00 */
[----:B------:R-:W-:-:S05]  /*0ed0*/  IMAD.WIDE R2, R3, 0x10, R14 ;  /* 0x0000001003027825 */ /* 0x000fca00078e020e */
[----:B------:R-:W3:Y:S01]  /*0ee0*/  LDG.E.128 R16, desc[UR4][R2.64] ;  /* 0x0000000402107981 */ /* 0x000ee2000c1e1d00 */
[-C--:B--2---:R-:W-:Y:S02]  /*0ef0*/  DMUL R14, R4, R10.reuse ;  /* 0x0000000a040e7228 */ /* 0x084fe40000000000 */
[----:B------:R-:W-:-:S06]  /*0f00*/  DMUL R10, R6, R10 ;  /* 0x0000000a060a7228 */ /* 0x000fcc0000000000 */
[-C--:B------:R-:W-:Y:S02]  /*0f10*/  DFMA R14, R6, R12.reuse, R14 ;  /* 0x0000000c060e722b */ /* 0x080fe4000000000e */
[----:B------:R-:W-:-:S06]  /*0f20*/  DFMA R10, R4, R12, -R10 ;  /* 0x0000000c040a722b */ /* 0x000fcc000000080a */
[----:B---3--:R-:W-:Y:S02]  /*0f30*/  DADD R6, R14, R18 ;  /* 0x000000000e067229 */ /* 0x008fe40000000012 */
[----:B------:R-:W-:Y:S02]  /*0f40*/  DADD R4, R10, R16 ;  /* 0x000000000a047229 */ /* 0x000fe40000000010 */
[----:B------:R-:W-:Y:S02]  /*0f50*/  DADD R18, -R14, R18 ;  /* 0x000000000e127229 */ /* 0x000fe40000000112 */
[----:B------:R-:W-:-:S03]  /*0f60*/  DADD R16, -R10, R16 ;  /* 0x000000000a107229 */ /* 0x000fc60000000110 */
[----:B------:R-:W-:Y:S04]  /*0f70*/  STG.E.128 desc[UR4][R2.64], R4 ;  /* 0x0000000402007986 */ /* 0x000fe8000c101d04 */
[----:B------:R-:W-:Y:S01]  /*0f80*/  STG.E.128 desc[UR4][R8.64], R16 ;  /* 0x0000001008007986 */ /* 0x000fe2000c101d04 */
[----:B------:R-:W-:Y:S05]  /*0f90*/  EXIT ;  /* 0x000000000000794d */ /* 0x000fea0003800000 */
        .weak           $__internal_1_$__cuda_sm20_div_rn_f64_full
        .type           $__internal_1_$__cuda_sm20_div_rn_f64_full,@function
        .size           $__internal_1_$__cuda_sm20_div_rn_f64_full,($_Z14fft_kernel_colPN6thrust24THRUST_300001_SM_1000_NS7complexIdEEiiii$__internal_trig_reduction_slowpathd - $__internal_1_$__cuda_sm20_div_rn_f64_full)
$__internal_1_$__cuda_sm20_div_rn_f64_full:
[C---:B------:R-:W-:Y:S01]  /*0fa0*/  FSETP.GEU.AND P0, PT, |R7|.reuse, 1.469367938527859385e-39, PT ;  /* 0x001000000700780b */ /* 0x040fe20003f0e200 */
[----:B------:R-:W-:Y:S01]  /*0fb0*/  IMAD.MOV.U32 R10, RZ, RZ, 0x1 ;  /* 0x00000001ff0a7424 */ /* 0x000fe200078e00ff */
[----:B------:R-:W-:Y:S01]  /*0fc0*/  LOP3.LUT R4, R7, 0x800fffff, RZ, 0xc0, !PT ;  /* 0x800fffff07047812 */ /* 0x000fe200078ec0ff */
[----:B------:R-:W-:Y:S01]  /*0fd0*/  BSSY.RECONVERGENT B1, `(.L_x_28) ;  /* 0x0000055000017945 */ /* 0x000fe20003800200 */
[C---:B------:R-:W-:Y:S02]  /*0fe0*/  FSETP.GEU.AND P2, PT, |R9|.reuse, 1.469367938527859385e-39, PT ;  /* 0x001000000900780b */ /* 0x040fe40003f4e200 */
[----:B------:R-:W-:Y:S01]  /*0ff0*/  LOP3.LUT R5, R4, 0x3ff00000, RZ, 0xfc, !PT ;  /* 0x3ff0000004057812 */ /* 0x000fe200078efcff */
[----:B------:R-:W-:Y:S01]  /*1000*/  IMAD.MOV.U32 R4, RZ, RZ, R6 ;  /* 0x000000ffff047224 */ /* 0x000fe200078e0006 */
[----:B------:R-:W-:-:S05]  /*1010*/  LOP3.LUT R12, R9, 0x7ff00000, RZ, 0xc0, !PT ;  /* 0x7ff00000090c7812 */ /* 0x000fca00078ec0ff */
[----:B------:R-:W-:-:S04]  /*1020*/  @!P0 DMUL R4, R6, 8.98846567431157953865e+307 ;  /* 0x7fe0000006048828 */ /* 0x000fc80000000000 */
[----:B------:R-:W-:Y:S01]  /*1030*/  @!P2 LOP3.LUT R13, R7, 0x7ff00000, RZ, 0xc0, !PT ;  /* 0x7ff00000070da812 */ /* 0x000fe200078ec0ff */
[----:B------:R-:W-:Y:S01]  /*1040*/  @!P2 IMAD.MOV.U32 R18, RZ, RZ, RZ ;  /* 0x000000ffff12a224 */ /* 0x000fe200078e00ff */
[----:B------:R-:W0:Y:S02]  /*1050*/  MUFU.RCP64H R11, R5 ;  /* 0x00000005000b7308 */ /* 0x000e240000001800 */
[----:B------:R-:W-:Y:S01]  /*1060*/  @!P2 ISETP.GE.U32.AND P3, PT, R12, R13, PT ;  /* 0x0000000d0c00a20c */ /* 0x000fe20003f66070 */
[----:B------:R-:W-:-:S05]  /*1070*/  IMAD.MOV.U32 R13, RZ, RZ, 0x1ca00000 ;  /* 0x1ca00000ff0d7424 */ /* 0x000fca00078e00ff */
[----:B------:R-:W-:-:S04]  /*1080*/  @!P2 SEL R19, R13, 0x63400000, !P3 ;  /* 0x634000000d13a807 */ /* 0x000fc80005800000 */
[----:B------:R-:W-:-:S04]  /*1090*/  @!P2 LOP3.LUT R19, R19, 0x80000000, R9, 0xf8, !PT ;  /* 0x800000001313a812 */ /* 0x000fc800078ef809 */
[----:B------:R-:W-:Y:S01]  /*10a0*/  @!P2 LOP3.LUT R19, R19, 0x100000, RZ, 0xfc, !PT ;  /* 0x001000001313a812 */ /* 0x000fe200078efcff */
[----:B0-----:R-:W-:-:S08]  /*10b0*/  DFMA R14, R10, -R4, 1 ;  /* 0x3ff000000a0e742b */ /* 0x001fd00000000804 */
[----:B------:R-:W-:Y:S01]  /*10c0*/  DFMA R16, R14, R14, R14 ;  /* 0x0000000e0e10722b */ /* 0x000fe2000000000e */
[----:B------:R-:W-:-:S04]  /*10d0*/  LOP3.LUT R15, R7, 0x7ff00000, RZ, 0xc0, !PT ;  /* 0x7ff00000070f7812 */ /* 0x000fc800078ec0ff */
[----:B------:R-:W-:-:S03]  /*10e0*/  ISETP.GE.U32.AND P1, PT, R12, R15, PT ;  /* 0x0000000f0c00720c */ /* 0x000fc60003f26070 */
[----:B------:R-:W-:Y:S01]  /*10f0*/  DFMA R16, R10, R16, R10 ;  /* 0x000000100a10722b */ /* 0x000fe2000000000a */
[----:B------:R-:W-:Y:S01]  /*1100*/  SEL R11, R13, 0x63400000, !P1 ;  /* 0x634000000d0b7807 */ /* 0x000fe20004800000 */
[----:B------:R-:W-:-:S03]  /*1110*/  IMAD.MOV.U32 R10, RZ, RZ, R8 ;  /* 0x000000ffff0a7224 */ /* 0x000fc600078e0008 */
[----:B------:R-:W-:-:S03]  /*1120*/  LOP3.LUT R11, R11, 0x800fffff, R9, 0xf8, !PT ;  /* 0x800fffff0b0b7812 */ /* 0x000fc600078ef809 */
[----:B------:R-:W-:-:S03]  /*1130*/  DFMA R20, R16, -R4, 1 ;  /* 0x3ff000001014742b */ /* 0x000fc60000000804 */
[----:B------:R-:W-:-:S05]  /*1140*/  @!P2 DFMA R10, R10, 2, -R18 ;  /* 0x400000000a0aa82b */ /* 0x000fca0000000812 */
[----:B------:R-:W-:Y:S01]  /*1150*/  DFMA R16, R16, R20, R16 ;  /* 0x000000141010722b */ /* 0x000fe20000000010 */
[----:B------:R-:W-:Y:S02]  /*1160*/  IMAD.MOV.U32 R21, RZ, RZ, R12 ;  /* 0x000000ffff157224 */ /* 0x000fe400078e000c */
[----:B------:R-:W-:Y:S01]  /*1170*/  IMAD.MOV.U32 R20, RZ, RZ, R15 ;  /* 0x000000ffff147224 */ /* 0x000fe200078e000f */
[----:B------:R-:W-:Y:S02]  /*1180*/  @!P0 LOP3.LUT R20, R5, 0x7ff00000, RZ, 0xc0, !PT ;  /* 0x7ff0000005148812 */ /* 0x000fe400078ec0ff */
[----:B------:R-:W-:Y:S02]  /*1190*/  @!P2 LOP3.LUT R21, R11, 0x7ff00000, RZ, 0xc0, !PT ;  /* 0x7ff000000b15a812 */ /* 0x000fe400078ec0ff */
[----:B------:R-:W-:Y:S01]  /*11a0*/  DMUL R18, R16, R10 ;  /* 0x0000000a10127228 */ /* 0x000fe20000000000 */
[----:B------:R-:W-:Y:S02]  /*11b0*/  VIADD R23, R20, 0xffffffff ;  /* 0xffffffff14177836 */ /* 0x000fe40000000000 */
[----:B------:R-:W-:-:S05]  /*11c0*/  VIADD R22, R21, 0xffffffff ;  /* 0xffffffff15167836 */ /* 0x000fca0000000000 */
        /* <DEDUP_REMOVED lines=32> */
.L_x_29:
        /* <DEDUP_REMOVED lines=16> */
.L_x_32:
[----:B------:R-:W-:Y:S01]  /*14d0*/  LOP3.LUT R13, R7, 0x80000, RZ, 0xfc, !PT ;  /* 0x00080000070d7812 */ /* 0x000fe200078efcff */
[----:B------:R-:W-:Y:S01]  /*14e0*/  IMAD.MOV.U32 R12, RZ, RZ, R6 ;  /* 0x000000ffff0c7224 */ /* 0x000fe200078e0006 */
[----:B------:R-:W-:Y:S06]  /*14f0*/  BRA `(.L_x_30) ;  /* 0x0000000000087947 */ /* 0x000fec0003800000 */
.L_x_31:
[----:B------:R-:W-:Y:S01]  /*1500*/  LOP3.LUT R13, R9, 0x80000, RZ, 0xfc, !PT ;  /* 0x00080000090d7812 */ /* 0x000fe200078efcff */
[----:B------:R-:W-:-:S07]  /*1510*/  IMAD.MOV.U32 R12, RZ, RZ, R8 ;  /* 0x000000ffff0c7224 */ /* 0x000fce00078e0008 */
.L_x_30:
[----:B------:R-:W-:Y:S05]  /*1520*/  BSYNC.RECONVERGENT B1 ;  /* 0x0000000000017941 */ /* 0x000fea0003800200 */
.L_x_28:
[----:B------:R-:W-:Y:S02]  /*1530*/  IMAD.MOV.U32 R4, RZ, RZ, R0 ;  /* 0x000000ffff047224 */ /* 0x000fe400078e0000 */
[----:B------:R-:W-:Y:S02]  /*1540*/  IMAD.MOV.U32 R5, RZ, RZ, 0x0 ;  /* 0x00000000ff057424 */ /* 0x000fe400078e00ff */
[----:B------:R-:W-:Y:S02]  /*1550*/  IMAD.MOV.U32 R10, RZ, RZ, R12 ;  /* 0x000000ffff0a7224 */ /* 0x000fe400078e000c */
[----:B------:R-:W-:Y:S01]  /*1560*/  IMAD.MOV.U32 R11, RZ, RZ, R13 ;  /* 0x000000ffff0b7224 */ /* 0x000fe200078e000d */
[----:B------:R-:W-:Y:S06]  /*1570*/  RET.REL.NODEC R4 `(_Z14fft_kernel_colPN6thrust24THRUST_300001_SM_1000_NS7complexIdEEiiii) ;  /* 0xffffffe804a07950 */ /* 0x000fec0003c3ffff */
        .type           $_Z14fft_kernel_colPN6thrust24THRUST_300001_SM_1000_NS7complexIdEEiiii$__internal_trig_reduction_slowpathd,@function
        .size           $_Z14fft_kernel_colPN6thrust24THRUST_300001_SM_1000_NS7complexIdEEiiii$__internal_trig_reduction_slowpathd,(.L_x_93 - $_Z14fft_kernel_colPN6thrust24THRUST_300001_SM_1000_NS7complexIdEEiiii$__internal_trig_reduction_slowpathd)
$_Z14fft_kernel_colPN6thrust24THRUST_300001_SM_1000_NS7complexIdEEiiii$__internal_trig_reduction_slowpathd:
[--C-:B------:R-:W-:Y:S01]  /*1580*/  SHF.R.U32.HI R4, RZ, 0x14, R5.reuse ;  /* 0x00000014ff047819 */ /* 0x100fe20000011605 */
[----:B------:R-:W-:Y:S02]  /*1590*/  IMAD.MOV.U32 R9, RZ, RZ, R5 ;  /* 0x000000ffff097224 */ /* 0x000fe400078e0005 */
[----:B------:R-:W-:Y:S01]  /*15a0*/  IMAD.MOV.U32 R6, RZ, RZ, RZ ;  /* 0x000000ffff067224 */ /* 0x000fe200078e00ff */
[----:B------:R-:W-:-:S04]  /*15b0*/  LOP3.LUT R7, R4, 0x7ff, RZ, 0xc0, !PT ;  /* 0x000007ff04077812 */ /* 0x000fc800078ec0ff */
[----:B------:R-:W-:-:S13]  /*15c0*/  ISETP.NE.AND P0, PT, R7, 0x7ff, PT ;  /* 0x000007ff0700780c */ /* 0x000fda0003f05270 */
[----:B------:R-:W-:Y:S05]  /*15d0*/  @!P0 BRA `(.L_x_33) ;  /* 0x0000000800488947 */ /* 0x000fea0003800000 */
[----:B------:R-:W-:Y:S01]  /*15e0*/  VIADD R7, R7, 0xfffffc00 ;  /* 0xfffffc0007077836 */ /* 0x000fe20000000000 */
[----:B------:R-:W-:Y:S01]  /*15f0*/  BSSY.RECONVERGENT B3, `(.L_x_34) ;  /* 0x000002f000037945 */ /* 0x000fe20003800200 */
[----:B------:R-:W-:-:S03]  /*1600*/  CS2R R16, SRZ ;  /* 0x0000000000107805 */ /* 0x000fc6000001ff00 */
[----:B------:R-:W-:Y:S02]  /*1610*/  SHF.R.U32.HI R6, RZ, 0x6, R7 ;  /* 0x00000006ff067819 */ /* 0x000fe40000011607 */
[----:B------:R-:W-:Y:S02]  /*1620*/  ISETP.GE.U32.AND P0, PT, R7, 0x80, PT ;  /* 0x000000800700780c */ /* 0x000fe40003f06070 */
[C---:B------:R-:W-:Y:S02]  /*1630*/  IADD3 R7, PT, PT, -R6.reuse, 0x13, RZ ;  /* 0x0000001306077810 */ /* 0x040fe40007ffe1ff */
[----:B------:R-:W-:Y:S02]  /*1640*/  IADD3 R23, PT, PT, -R6, 0xf, RZ ;  /* 0x0000000f06177810 */ /* 0x000fe40007ffe1ff */
[----:B------:R-:W-:-:S04]  /*1650*/  SEL R7, R7, 0x12, P0 ;  /* 0x0000001207077807 */ /* 0x000fc80000000000 */
[----:B------:R-:W-:-:S13]  /*1660*/  ISETP.GE.AND P0, PT, R23, R7, PT ;  /* 0x000000071700720c */ /* 0x000fda0003f06270 */
[----:B------:R-:W-:Y:S05]  /*1670*/  @P0 BRA `(.L_x_35) ;  /* 0x0000000000980947 */ /* 0x000fea0003800000 */
[----:B------:R-:W0:Y:S01]  /*1680*/  LDC.64 R14, c[0x0][0x358] ;  /* 0x0000d600ff0e7b82 */ /* 0x000e220000000a00 */
[C---:B------:R-:W-:Y:S01]  /*1690*/  SHF.L.U64.HI R18, R8.reuse, 0xb, R9 ;  /* 0x0000000b08127819 */ /* 0x040fe20000010209 */
[----:B------:R-:W-:Y:S01]  /*16a0*/  BSSY.RECONVERGENT B4, `(.L_x_36) ;  /* 0x0000022000047945 */ /* 0x000fe20003800200 */
[----:B------:R-:W-:Y:S01]  /*16b0*/  IMAD.SHL.U32 R9, R8, 0x800, RZ ;  /* 0x0000080008097824 */ /* 0x000fe200078e00ff */
[----:B------:R-:W-:Y:S01]  /*16c0*/  IADD3 R21, PT, PT, RZ, -R6, -R7 ;  /* 0x80000006ff157210 */ /* 0x000fe20007ffe807 */
[----:B------:R-:W-:Y:S01]  /*16d0*/  IMAD.MOV.U32 R20, RZ, RZ, RZ ;  /* 0x000000ffff147224 */ /* 0x000fe200078e00ff */
[----:B------:R-:W-:Y:S02]  /*16e0*/  CS2R R16, SRZ ;  /* 0x0000000000107805 */ /* 0x000fe4000001ff00 */
[----:B------:R-:W-:-:S07]  /*16f0*/  LOP3.LUT R8, R18, 0x80000000, RZ, 0xfc, !PT ;  /* 0x8000000012087812 */ /* 0x000fce00078efcff */
.L_x_37:
[----:B------:R-:W1:Y:S01]  /*1700*/  LDC.64 R18, c[0x4][0xe0] ;  /* 0x01003800ff127b82 */ /* 0x000e620000000a00 */
[----:B0-----:R-:W-:Y:S02]  /*1710*/  R2UR UR6, R14 ;  /* 0x000000000e0672ca */ /* 0x001fe400000e0000 */
[----:B------:R-:W-:Y:S01]  /*1720*/  R2UR UR7, R15 ;  /* 0x000000000f0772ca */ /* 0x000fe200000e0000 */
[----:B-1----:R-:W-:-:S12]  /*1730*/  IMAD.WIDE R18, R23, 0x8, R18 ;  /* 0x0000000817127825 */ /* 0x002fd800078e0212 */
[----:B------:R-:W2:Y:S01]  /*1740*/  LDG.E.64.CONSTANT R18, desc[UR6][R18.64] ;  /* 0x0000000612127981 */ /* 0x000ea2000c1e9b00 */
[----:B------:R-:W-:Y:S02]  /*1750*/  VIADD R21, R21, 0x1 ;  /* 0x0000000115157836 */ /* 0x000fe40000000000 */
[----:B------:R-:W-:Y:S02]  /*1760*/  VIADD R23, R23, 0x1 ;  /* 0x0000000117177836 */ /* 0x000fe40000000000 */
[----:B--2---:R-:W-:-:S04]  /*1770*/  IMAD.WIDE.U32 R16, P2, R18, R9, R16 ;  /* 0x0000000912107225 */ /* 0x004fc80007840010 */
[----:B------:R-:W-:Y:S02]  /*1780*/  IMAD R25, R18, R8, RZ ;  /* 0x0000000812197224 */ /* 0x000fe400078e02ff */
[CC--:B------:R-:W-:Y:S02]  /*1790*/  IMAD R22, R19.reuse, R9.reuse, RZ ;  /* 0x0000000913167224 */ /* 0x0c0fe400078e02ff */
[----:B------:R-:W-:Y:S01]  /*17a0*/  IMAD.HI.U32 R27, R19, R9, RZ ;  /* 0x00000009131b7227 */ /* 0x000fe200078e00ff */
[----:B------:R-:W-:-:S03]  /*17b0*/  IADD3 R17, P0, PT, R25, R17, RZ ;  /* 0x0000001119117210 */ /* 0x000fc60007f1e0ff */
[----:B------:R-:W-:Y:S01]  /*17c0*/  IMAD R25, R20, 0x8, R1 ;  /* 0x0000000814197824 */ /* 0x000fe200078e0201 */
[----:B------:R-:W-:Y:S01]  /*17d0*/  IADD3 R17, P1, PT, R22, R17, RZ ;  /* 0x0000001116117210 */ /* 0x000fe20007f3e0ff */
[----:B------:R-:W-:-:S04]  /*17e0*/  IMAD.HI.U32 R22, R18, R8, RZ ;  /* 0x0000000812167227 */ /* 0x000fc800078e00ff */
[----:B------:R-:W-:Y:S01]  /*17f0*/  IMAD.X R18, RZ, RZ, R22, P2 ;  /* 0x000000ffff127224 */ /* 0x000fe200010e0616 */
[----:B------:R0:W-:Y:S01]  /*1800*/  STL.64 [R25], R16 ;  /* 0x0000001019007387 */ /* 0x0001e20000100a00 */
[----:B------:R-:W-:-:S03]  /*1810*/  IMAD.HI.U32 R22, R19, R8, RZ ;  /* 0x0000000813167227 */ /* 0x000fc600078e00ff */
[----:B------:R-:W-:Y:S01]  /*1820*/  IADD3.X R18, P0, PT, R27, R18, RZ, P0, !PT ;  /* 0x000000121b127210 */ /* 0x000fe2000071e4ff */
[----:B------:R-:W-:Y:S02]  /*1830*/  IMAD R19, R19, R8, RZ ;  /* 0x0000000813137224 */ /* 0x000fe400078e02ff */
[----:B------:R-:W-:-:S03]  /*1840*/  VIADD R20, R20, 0x1 ;  /* 0x0000000114147836 */ /* 0x000fc60000000000 */
[----:B------:R-:W-:Y:S01]  /*1850*/  IADD3.X R19, P1, PT, R19, R18, RZ, P1, !PT ;  /* 0x0000001213137210 */ /* 0x000fe20000f3e4ff */
[----:B------:R-:W-:Y:S01]  /*1860*/  IMAD.X R18, RZ, RZ, R22, P0 ;  /* 0x000000ffff127224 */ /* 0x000fe200000e0616 */
[----:B------:R-:W-:-:S03]  /*1870*/  ISETP.NE.AND P0, PT, R21, -0xf, PT ;  /* 0xfffffff11500780c */ /* 0x000fc60003f05270 */
[----:B------:R-:W-:Y:S02]  /*1880*/  IMAD.X R18, RZ, RZ, R18, P1 ;  /* 0x000000ffff127224 */ /* 0x000fe400008e0612 */
[----:B0-----:R-:W-:Y:S02]  /*1890*/  IMAD.MOV.U32 R16, RZ, RZ, R19 ;  /* 0x000000ffff107224 */ /* 0x001fe400078e0013 */
[----:B------:R-:W-:-:S06]  /*18a0*/  IMAD.MOV.U32 R17, RZ, RZ, R18 ;  /* 0x000000ffff117224 */ /* 0x000fcc00078e0012 */
[----:B------:R-:W-:Y:S05]  /*18b0*/  @P0 BRA `(.L_x_37) ;  /* 0xfffffffc00900947 */ /* 0x000fea000383ffff */
[----:B------:R-:W-:Y:S05]  /*18c0*/  BSYNC.RECONVERGENT B4 ;  /* 0x0000000000047941 */ /* 0x000fea0003800200 */
.L_x_36:
[----:B------:R-:W-:-:S07]  /*18d0*/  IMAD.MOV.U32 R23, RZ, RZ, R7 ;  /* 0x000000ffff177224 */ /* 0x000fce00078e0007 */
.L_x_35:
[----:B------:R-:W-:Y:S05]  /*18e0*/  BSYNC.RECONVERGENT B3 ;  /* 0x0000000000037941 */ /* 0x000fea0003800200 */
.L_x_34:
[----:B------:R-:W-:Y:S01]  /*18f0*/  LOP3.LUT P0, R27, R4, 0x3f, RZ, 0xc0, !PT ;  /* 0x0000003f041b7812 */ /* 0x000fe2000780c0ff */
[----:B------:R-:W-:-:S04]  /*1900*/  IMAD.IADD R6, R6, 0x1, R23 ;  /* 0x0000000106067824 */ /* 0x000fc800078e0217 */
[----:B------:R-:W-:-:S05]  /*1910*/  IMAD.U32 R29, R6, 0x8, R1 ;  /* 0x00000008061d7824 */ /* 0x000fca00078e0001 */
[----:B------:R0:W-:Y:S04]  /*1920*/  STL.64 [R29+-0x78], R16 ;  /* 0xffff88101d007387 */ /* 0x0001e80000100a00 */
[----:B------:R-:W2:Y:S04]  /*1930*/  @P0 LDL.64 R18, [R1+0x8] ;  /* 0x0000080001120983 */ /* 0x000ea80000100a00 */
[----:B------:R-:W3:Y:S04]  /*1940*/  LDL.64 R8, [R1+0x10] ;  /* 0x0000100001087983 */ /* 0x000ee80000100a00 */
[----:B------:R-:W0:Y:S01]  /*1950*/  LDL.64 R6, [R1+0x18] ;  /* 0x0000180001067983 */ /* 0x000e220000100a00 */
[----:B------:R-:W-:Y:S01]  /*1960*/  @P0 LOP3.LUT R4, R27, 0x3f, RZ, 0x3c, !PT ;  /* 0x0000003f1b040812 */ /* 0x000fe200078e3cff */
[----:B------:R-:W-:Y:S01]  /*1970*/  BSSY.RECONVERGENT B3, `(.L_x_38) ;  /* 0x0000034000037945 */ /* 0x000fe20003800200 */
[----:B--2---:R-:W-:-:S02]  /*1980*/  @P0 SHF.R.U64 R15, R18, 0x1, R19 ;  /* 0x00000001120f0819 */ /* 0x004fc40000001213 */
[----:B------:R-:W-:Y:S02]  /*1990*/  @P0 SHF.R.U32.HI R19, RZ, 0x1, R19 ;  /* 0x00000001ff130819 */ /* 0x000fe40000011613 */
[CC--:B---3--:R-:W-:Y:S02]  /*19a0*/  @P0 SHF.L.U32 R21, R8.reuse, R27.reuse, RZ ;  /* 0x0000001b08150219 */ /* 0x0c8fe400000006ff */
[----:B------:R-:W-:Y:S02]  /*19b0*/  @P0 SHF.R.U64 R14, R15, R4, R19 ;  /* 0x000000040f0e0219 */ /* 0x000fe40000001213 */
[--C-:B------:R-:W-:Y:S02]  /*19c0*/  @P0 SHF.R.U32.HI R25, RZ, 0x1, R9.reuse ;  /* 0x00000001ff190819 */ /* 0x100fe40000011609 */
[C-C-:B------:R-:W-:Y:S02]  /*19d0*/  @P0 SHF.R.U64 R23, R8.reuse, 0x1, R9.reuse ;  /* 0x0000000108170819 */ /* 0x140fe40000001209 */
[----:B------:R-:W-:-:S02]  /*19e0*/  @P0 SHF.L.U64.HI R18, R8, R27, R9 ;  /* 0x0000001b08120219 */ /* 0x000fc40000010209 */
[----:B------:R-:W-:Y:S02]  /*19f0*/  @P0 SHF.R.U32.HI R15, RZ, R4, R19 ;  /* 0x00000004ff0f0219 */ /* 0x000fe40000011613 */
[----:B------:R-:W-:Y:S02]  /*1a00*/  @P0 LOP3.LUT R8, R21, R14, RZ, 0xfc, !PT ;  /* 0x0000000e15080212 */ /* 0x000fe400078efcff */
[----:B0-----:R-:W-:Y:S02]  /*1a10*/  @P0 SHF.L.U32 R16, R6, R27, RZ ;  /* 0x0000001b06100219 */ /* 0x001fe400000006ff */
[----:B------:R-:W-:Y:S01]  /*1a20*/  @P0 SHF.R.U64 R23, R23, R4, R25 ;  /* 0x0000000417170219 */ /* 0x000fe20000001219 */
[----:B------:R-:W-:Y:S01]  /*1a30*/  IMAD.SHL.U32 R14, R8, 0x4, RZ ;  /* 0x00000004080e7824 */ /* 0x000fe200078e00ff */
[----:B------:R-:W-:Y:S02]  /*1a40*/  @P0 LOP3.LUT R9, R18, R15, RZ, 0xfc, !PT ;  /* 0x0000000f12090212 */ /* 0x000fe400078efcff */
[----:B------:R-:W-:-:S02]  /*1a50*/  @P0 SHF.L.U64.HI R27, R6, R27, R7 ;  /* 0x0000001b061b0219 */ /* 0x000fc40000010207 */
[----:B------:R-:W-:Y:S02]  /*1a60*/  @P0 SHF.R.U32.HI R4, RZ, R4, R25 ;  /* 0x00000004ff040219 */ /* 0x000fe40000011619 */
[----:B------:R-:W-:Y:S02]  /*1a70*/  @P0 LOP3.LUT R6, R16, R23, RZ, 0xfc, !PT ;  /* 0x0000001710060212 */ /* 0x000fe400078efcff */
[----:B------:R-:W-:Y:S02]  /*1a80*/  SHF.L.U64.HI R18, R8, 0x2, R9 ;  /* 0x0000000208127819 */ /* 0x000fe40000010209 */
[----:B------:R-:W-:Y:S02]  /*1a90*/  @P0 LOP3.LUT R7, R27, R4, RZ, 0xfc, !PT ;  /* 0x000000041b070212 */ /* 0x000fe400078efcff */
[----:B------:R-:W-:Y:S02]  /*1aa0*/  SHF.L.W.U32.HI R9, R9, 0x2, R6 ;  /* 0x0000000209097819 */ /* 0x000fe40000010e06 */
[----:B------:R-:W-:-:S02]  /*1ab0*/  IADD3 RZ, P0, PT, RZ, -R14, RZ ;  /* 0x8000000effff7210 */ /* 0x000fc40007f1e0ff */
[----:B------:R-:W-:Y:S02]  /*1ac0*/  LOP3.LUT R4, RZ, R18, RZ, 0x33, !PT ;  /* 0x00000012ff047212 */ /* 0x000fe400078e33ff */
[----:B------:R-:W-:Y:S02]  /*1ad0*/  SHF.L.W.U32.HI R6, R6, 0x2, R7 ;  /* 0x0000000206067819 */ /* 0x000fe40000010e07 */
[----:B------:R-:W-:Y:S02]  /*1ae0*/  LOP3.LUT R8, RZ, R9, RZ, 0x33, !PT ;  /* 0x00000009ff087212 */ /* 0x000fe400078e33ff */
[----:B------:R-:W-:Y:S02]  /*1af0*/  IADD3.X R15, P0, PT, RZ, R4, RZ, P0, !PT ;  /* 0x00000004ff0f7210 */ /* 0x000fe4000071e4ff */
[----:B------:R-:W-:Y:S02]  /*1b00*/  LOP3.LUT R4, RZ, R6, RZ, 0x33, !PT ;  /* 0x00000006ff047212 */ /* 0x000fe400078e33ff */
[----:B------:R-:W-:-:S02]  /*1b10*/  IADD3.X R8, P1, PT, RZ, R8, RZ, P0, !PT ;  /* 0x00000008ff087210 */ /* 0x000fc4000073e4ff */
[----:B------:R-:W-:-:S03]  /*1b20*/  ISETP.GT.U32.AND P2, PT, R9, -0x1, PT ;  /* 0xffffffff0900780c */ /* 0x000fc60003f44070 */
[----:B------:R-:W-:Y:S01]  /*1b30*/  IMAD.X R17, RZ, RZ, R4, P1 ;  /* 0x000000ffff117224 */ /* 0x000fe200008e0604 */
[----:B------:R-:W-:-:S04]  /*1b40*/  ISETP.GT.AND.EX P0, PT, R6, -0x1, PT, P2 ;  /* 0xffffffff0600780c */ /* 0x000fc80003f04320 */
[----:B------:R-:W-:Y:S02]  /*1b50*/  SEL R4, R6, R17, P0 ;  /* 0x0000001106047207 */ /* 0x000fe40000000000 */
[----:B------:R-:W-:Y:S02]  /*1b60*/  SEL R9, R9, R8, P0 ;  /* 0x0000000809097207 */ /* 0x000fe40000000000 */
[----:B------:R-:W-:Y:S02]  /*1b70*/  ISETP.NE.U32.AND P1, PT, R4, RZ, PT ;  /* 0x000000ff0400720c */ /* 0x000fe40003f25070 */
[----:B------:R-:W-:Y:S02]  /*1b80*/  SEL R15, R18, R15, P0 ;  /* 0x0000000f120f7207 */ /* 0x000fe40000000000 */
[----:B------:R-:W-:Y:S01]  /*1b90*/  SEL R16, R9, R4, !P1 ;  /* 0x0000000409107207 */ /* 0x000fe20004800000 */
[----:B------:R-:W-:-:S05]  /*1ba0*/  @!P0 IMAD.MOV R14, RZ, RZ, -R14 ;  /* 0x000000ffff0e8224 */ /* 0x000fca00078e0a0e */
[----:B------:R-:W0:Y:S02]  /*1bb0*/  FLO.U32 R16, R16 ;  /* 0x0000001000107300 */ /* 0x000e2400000e0000 */
[C---:B0-----:R-:W-:Y:S02]  /*1bc0*/  IADD3 R17, PT, PT, -R16.reuse, 0x1f, RZ ;  /* 0x0000001f10117810 */ /* 0x041fe40007ffe1ff */
[----:B------:R-:W-:-:S03]  /*1bd0*/  IADD3 R8, PT, PT, -R16, 0x3f, RZ ;  /* 0x0000003f10087810 */ /* 0x000fc60007ffe1ff */
[----:B------:R-:W-:-:S05]  /*1be0*/  @P1 IMAD.MOV R8, RZ, RZ, R17 ;  /* 0x000000ffff081224 */ /* 0x000fca00078e0211 */
[----:B------:R-:W-:-:S13]  /*1bf0*/  ISETP.NE.AND P1, PT, R8, RZ, PT ;  /* 0x000000ff0800720c */ /* 0x000fda0003f25270 */
[----:B------:R-:W-:Y:S05]  /*1c00*/  @!P1 BRA `(.L_x_39) ;  /* 0x0000000000289947 */ /* 0x000fea0003800000 */
[--C-:B------:R-:W-:Y:S02]  /*1c10*/  SHF.R.U64 R16, R14, 0x1, R15.reuse ;  /* 0x000000010e107819 */ /* 0x100fe4000000120f */
[C---:B------:R-:W-:Y:S02]  /*1c20*/  LOP3.LUT R14, R8.reuse, 0x3f, RZ, 0xc0, !PT ;  /* 0x0000003f080e7812 */ /* 0x040fe400078ec0ff */
[----:B------:R-:W-:Y:S02]  /*1c30*/  SHF.R.U32.HI R18, RZ, 0x1, R15 ;  /* 0x00000001ff127819 */ /* 0x000fe4000001160f */
[----:B------:R-:W-:Y:S02]  /*1c40*/  LOP3.LUT R15, R8, 0x3f, RZ, 0xc, !PT ;  /* 0x0000003f080f7812 */ /* 0x000fe400078e0cff */
[CC--:B------:R-:W-:Y:S02]  /*1c50*/  SHF.L.U64.HI R17, R9.reuse, R14.reuse, R4 ;  /* 0x0000000e09117219 */ /* 0x0c0fe40000010204 */
[----:B------:R-:W-:-:S02]  /*1c60*/  SHF.L.U32 R14, R9, R14, RZ ;  /* 0x0000000e090e7219 */ /* 0x000fc400000006ff */
[-CC-:B------:R-:W-:Y:S02]  /*1c70*/  SHF.R.U64 R9, R16, R15.reuse, R18.reuse ;  /* 0x0000000f10097219 */ /* 0x180fe40000001212 */
[----:B------:R-:W-:Y:S02]  /*1c80*/  SHF.R.U32.HI R4, RZ, R15, R18 ;  /* 0x0000000fff047219 */ /* 0x000fe40000011612 */
[----:B------:R-:W-:Y:S02]  /*1c90*/  LOP3.LUT R9, R14, R9, RZ, 0xfc, !PT ;  /* 0x000000090e097212 */ /* 0x000fe400078efcff */
[----:B------:R-:W-:-:S07]  /*1ca0*/  LOP3.LUT R4, R17, R4, RZ, 0xfc, !PT ;  /* 0x0000000411047212 */ /* 0x000fce00078efcff */
.L_x_39:
[----:B------:R-:W-:Y:S05]  /*1cb0*/  BSYNC.RECONVERGENT B3 ;  /* 0x0000000000037941 */ /* 0x000fea0003800200 */
.L_x_38:
[----:B------:R-:W-:Y:S01]  /*1cc0*/  IMAD.WIDE.U32 R16, R9, 0x2168c235, RZ ;  /* 0x2168c23509107825 */ /* 0x000fe200078e00ff */
[----:B------:R-:W-:-:S03]  /*1cd0*/  SHF.R.U32.HI R7, RZ, 0x1e, R7 ;  /* 0x0000001eff077819 */ /* 0x000fc60000011607 */
[----:B------:R-:W-:Y:S01]  /*1ce0*/  IMAD.MOV.U32 R14, RZ, RZ, R17 ;  /* 0x000000ffff0e7224 */ /* 0x000fe200078e0011 */
[----:B------:R-:W-:Y:S01]  /*1cf0*/  IADD3 RZ, P1, PT, R16, R16, RZ ;  /* 0x0000001010ff7210 */ /* 0x000fe20007f3e0ff */
[----:B------:R-:W-:Y:S01]  /*1d00*/  IMAD.MOV.U32 R15, RZ, RZ, RZ ;  /* 0x000000ffff0f7224 */ /* 0x000fe200078e00ff */
[----:B------:R-:W-:Y:S01]  /*1d10*/  LEA.HI R6, R6, R7, RZ, 0x1 ;  /* 0x0000000706067211 */ /* 0x000fe200078f08ff */
[----:B------:R-:W-:Y:S02]  /*1d20*/  IMAD R17, R4, -0x36f0255e, RZ ;  /* 0xc90fdaa204117824 */ /* 0x000fe400078e02ff */
[----:B------:R-:W-:-:S04]  /*1d30*/  IMAD.WIDE.U32 R14, R9, -0x36f0255e, R14 ;  /* 0xc90fdaa2090e7825 */ /* 0x000fc800078e000e */
[----:B------:R-:W-:-:S04]  /*1d40*/  IMAD.HI.U32 R9, R4, -0x36f0255e, RZ ;  /* 0xc90fdaa204097827 */ /* 0x000fc800078e00ff */
[----:B------:R-:W-:-:S04]  /*1d50*/  IMAD.WIDE.U32 R14, P2, R4, 0x2168c235, R14 ;  /* 0x2168c235040e7825 */ /* 0x000fc8000784000e */
[----:B------:R-:W-:Y:S01]  /*1d60*/  IMAD.X R4, RZ, RZ, R9, P2 ;  /* 0x000000ffff047224 */ /* 0x000fe200010e0609 */
[----:B------:R-:W-:Y:S02]  /*1d70*/  IADD3 R9, P2, PT, R17, R15, RZ ;  /* 0x0000000f11097210 */ /* 0x000fe40007f5e0ff */
[----:B------:R-:W-:Y:S02]  /*1d80*/  IADD3.X RZ, P1, PT, R14, R14, RZ, P1, !PT ;  /* 0x0000000e0eff7210 */ /* 0x000fe40000f3e4ff */
[C---:B------:R-:W-:Y:S01]  /*1d90*/  ISETP.GT.U32.AND P3, PT, R9.reuse, RZ, PT ;  /* 0x000000ff0900720c */ /* 0x040fe20003f64070 */
[----:B------:R-:W-:Y:S01]  /*1da0*/  IMAD.X R4, RZ, RZ, R4, P2 ;  /* 0x000000ffff047224 */ /* 0x000fe200010e0604 */
[----:B------:R-:W-:-:S04]  /*1db0*/  IADD3.X R14, P2, PT, R9, R9, RZ, P1, !PT ;  /* 0x00000009090e7210 */ /* 0x000fc80000f5e4ff */
[C---:B------:R-:W-:Y:S01]  /*1dc0*/  ISETP.GT.AND.EX P1, PT, R4.reuse, RZ, PT, P3 ;  /* 0x000000ff0400720c */ /* 0x040fe20003f24330 */
[----:B------:R-:W-:-:S03]  /*1dd0*/  IMAD.X R15, R4, 0x1, R4, P2 ;  /* 0x00000001040f7824 */ /* 0x000fc600010e0604 */
[----:B------:R-:W-:Y:S02]  /*1de0*/  SEL R9, R14, R9, P1 ;  /* 0x000000090e097207 */ /* 0x000fe40000800000 */
[----:B------:R-:W-:Y:S02]  /*1df0*/  SEL R14, R15, R4, P1 ;  /* 0x000000040f0e7207 */ /* 0x000fe40000800000 */
[----:B------:R-:W-:Y:S02]  /*1e00*/  IADD3 R9, P2, PT, R9, 0x1, RZ ;  /* 0x0000000109097810 */ /* 0x000fe40007f5e0ff */
[----:B------:R-:W-:Y:S02]  /*1e10*/  SEL R15, RZ, 0xffffffff, !P1 ;  /* 0xffffffffff0f7807 */ /* 0x000fe40004800000 */
[----:B------:R-:W-:Y:S01]  /*1e20*/  LOP3.LUT P1, R4, R5, 0x80000000, RZ, 0xc0, !PT ;  /* 0x8000000005047812 */ /* 0x000fe2000782c0ff */
[----:B------:R-:W-:Y:S02]  /*1e30*/  IMAD.X R14, RZ, RZ, R14, P2 ;  /* 0x000000ffff0e7224 */ /* 0x000fe400010e060e */
[----:B------:R-:W-:Y:S01]  /*1e40*/  IMAD.IADD R5, R15, 0x1, -R8 ;  /* 0x000000010f057824 */ /* 0x000fe200078e0a08 */
[----:B------:R-:W-:-:S02]  /*1e50*/  @!P0 LOP3.LUT R4, R4, 0x80000000, RZ, 0x3c, !PT ;  /* 0x8000000004048812 */ /* 0x000fc400078e3cff */
[----:B------:R-:W-:Y:S01]  /*1e60*/  SHF.R.U64 R9, R9, 0xa, R14 ;  /* 0x0000000a09097819 */ /* 0x000fe2000000120e */
[----:B------:R-:W-:-:S03]  /*1e70*/  IMAD.SHL.U32 R5, R5, 0x100000, RZ ;  /* 0x0010000005057824 */ /* 0x000fc600078e00ff */
[----:B------:R-:W-:-:S03]  /*1e80*/  IADD3 R9, P2, PT, R9, 0x1, RZ ;  /* 0x0000000109097810 */ /* 0x000fc60007f5e0ff */
[----:B------:R-:W-:Y:S01]  /*1e90*/  @P1 IMAD.MOV R6, RZ, RZ, -R6 ;  /* 0x000000ffff061224 */ /* 0x000fe200078e0a06 */
[----:B------:R-:W-:-:S04]  /*1ea0*/  LEA.HI.X R14, R14, RZ, RZ, 0x16, P2 ;  /* 0x000000ff0e0e7211 */ /* 0x000fc800010fb4ff */
[--C-:B------:R-:W-:Y:S02]  /*1eb0*/  SHF.R.U64 R8, R9, 0x1, R14.reuse ;  /* 0x0000000109087819 */ /* 0x100fe4000000120e */
[----:B------:R-:W-:Y:S02]  /*1ec0*/  SHF.R.U32.HI R14, RZ, 0x1, R14 ;  /* 0x00000001ff0e7819 */ /* 0x000fe4000001160e */
[----:B------:R-:W-:-:S04]  /*1ed0*/  IADD3 R8, P2, P3, RZ, RZ, R8 ;  /* 0x000000ffff087210 */ /* 0x000fc80007b5e008 */
[----:B------:R-:W-:-:S04]  /*1ee0*/  IADD3.X R5, PT, PT, R5, 0x3fe00000, R14, P2, P3 ;  /* 0x3fe0000005057810 */ /* 0x000fc800017e640e */
[----:B------:R-:W-:-:S07]  /*1ef0*/  LOP3.LUT R9, R5, R4, RZ, 0xfc, !PT ;  /* 0x0000000405097212 */ /* 0x000fce00078efcff */
.L_x_33:
[----:B------:R-:W-:Y:S02]  /*1f00*/  IMAD.MOV.U32 R4, RZ, RZ, R0 ;  /* 0x000000ffff047224 */ /* 0x000fe400078e0000 */
[----:B------:R-:W-:-:S04]  /*1f10*/  IMAD.MOV.U32 R5, RZ, RZ, 0x0 ;  /* 0x00000000ff057424 */ /* 0x000fc800078e00ff */
[----:B------:R-:W-:Y:S05]  /*1f20*/  RET.REL.NODEC R4 `(_Z14fft_kernel_colPN6thrust24THRUST_300001_SM_1000_NS7complexIdEEiiii) ;  /* 0xffffffe004347950 */ /* 0x000fea0003c3ffff */
.L_x_40:
        /* <DEDUP_REMOVED lines=13> */
.L_x_93:


//--------------------- .text._Z14fft_kernel_rowPN6thrust24THRUST_300001_SM_1000_NS7complexIdEEiiii --------------------------
	.section	.text._Z14fft_kernel_rowPN6thrust24THRUST_300001_SM_1000_NS7complexIdEEiiii,"ax",@progbits
	.align	128
        .global         _Z14fft_kernel_rowPN6thrust24THRUST_300001_SM_1000_NS7complexIdEEiiii
        .type           _Z14fft_kernel_rowPN6thrust24THRUST_300001_SM_1000_NS7complexIdEEiiii,@function
        .size           _Z14fft_kernel_rowPN6thrust24THRUST_300001_SM_1000_NS7complexIdEEiiii,(.L_x_95 - _Z14fft_kernel_rowPN6thrust24THRUST_300001_SM_1000_NS7complexIdEEiiii)
        .other          _Z14fft_kernel_rowPN6thrust24THRUST_300001_SM_1000_NS7complexIdEEiiii,@"STO_CUDA_ENTRY STV_DEFAULT"
_Z14fft_kernel_rowPN6thrust24THRUST_300001_SM_1000_NS7complexIdEEiiii:
.text._Z14fft_kernel_rowPN6thrust24THRUST_300001_SM_1000_NS7complexIdEEiiii:
        /* <DEDUP_REMOVED lines=52> */
[----:B------:R-:W-:Y:S01]  /*0340*/  DFMA R4, R4, R8, R4 ;  /* 0x000000080404722b */ /* 0x000fe20000000004 */
[----:B-1----:R-:W-:Y:S02]  /*0350*/  IMAD R0, R15, R14, R0 ;  /* 0x0000000e0f007224 */ /* 0x002fe400078e0200 */
[----:B------:R0:W1:Y:S05]  /*0360*/  I2F.F64 R8, R3 ;  /* 0x0000000300087312 */ /* 0x00006a0000201c00 */
[----:B------:R-:W-:Y:S01]  /*0370*/  DFMA R10, -R6, R4, 1 ;  /* 0x3ff00000060a742b */ /* 0x000fe20000000104 */
[----:B0-----:R-:W-:-:S07]  /*0380*/  IMAD.IADD R3, R3, 0x1, R0 ;  /* 0x0000000103037824 */ /* 0x001fce00078e0200 */
[----:B------:R-:W-:Y:S02]  /*0390*/  DFMA R10, R4, R10, R4 ;  /* 0x0000000a040a722b */ /* 0x000fe40000000004 */
[----:B-1----:R-:W-:-:S08]  /*03a0*/  DMUL R8, R8, -UR6 ;  /* 0x8000000608087c28 */ /* 0x002fd00008000000 */
        /* <DEDUP_REMOVED lines=8> */
[----:B------:R-:W-:Y:S05]  /*0430*/  CALL.REL.NOINC `($__internal_2_$__cuda_sm20_div_rn_f64_full) ;  /* 0x0000000800d47944 */ /* 0x000fea0003c00000 */
.L_x_42:
[----:B------:R-:W-:Y:S05]  /*0440*/  BSYNC.RECONVERGENT B0 ;  /* 0x0000000000007941 */ /* 0x000fea0003800200 */
.L_x_41:
        /* <DEDUP_REMOVED lines=45> */
.L_x_44:
        /* <DEDUP_REMOVED lines=25> */
[----:B0-----:R-:W-:Y:S05]  /*08b0*/  CALL.REL.NOINC `($_Z14fft_kernel_rowPN6thrust24THRUST_300001_SM_1000_NS7complexIdEEiiii$__internal_trig_reduction_slowpathd) ;  /* 0x0000000c002c7944 */ /* 0x001fea0003c00000 */
[----:B------:R-:W-:-:S07]  /*08c0*/  IMAD.MOV.U32 R0, RZ, RZ, R6 ;  /* 0x000000ffff007224 */ /* 0x000fce00078e0006 */
.L_x_49:
[----:B0-----:R-:W-:Y:S05]  /*08d0*/  BSYNC.RECONVERGENT B2 ;  /* 0x0000000000027941 */ /* 0x001fea0003800200 */
.L_x_48:
[----:B------:R-:W-:-:S07]  /*08e0*/  VIADD R0, R0, 0x1 ;  /* 0x0000000100007836 */ /* 0x000fce0000000000 */
.L_x_47:
[----:B0-----:R-:W-:Y:S05]  /*08f0*/  BSYNC.RECONVERGENT B1 ;  /* 0x0000000000017941 */ /* 0x001fea0003800200 */
.L_x_46:
        /* <DEDUP_REMOVED lines=53> */
[----:B------:R-:W-:Y:S05]  /*0c50*/  CALL.REL.NOINC `($_Z14fft_kernel_rowPN6thrust24THRUST_300001_SM_1000_NS7complexIdEEiiii$__internal_trig_reduction_slowpathd) ;  /* 0x0000000800447944 */ /* 0x000fea0003c00000 */
[----:B------:R-:W-:Y:S02]  /*0c60*/  IMAD.MOV.U32 R0, RZ, RZ, R6 ;  /* 0x000000ffff007224 */ /* 0x000fe400078e0006 */
[----:B------:R-:W-:Y:S02]  /*0c70*/  IMAD.MOV.U32 R14, RZ, RZ, R8 ;  /* 0x000000ffff0e7224 */ /* 0x000fe400078e0008 */
[----:B------:R-:W-:-:S07]  /*0c80*/  IMAD.MOV.U32 R15, RZ, RZ, R9 ;  /* 0x000000ffff0f7224 */ /* 0x000fce00078e0009 */
.L_x_51:
[----:B------:R-:W-:Y:S05]  /*0c90*/  BSYNC.RECONVERGENT B1 ;  /* 0x0000000000017941 */ /* 0x000fea0003800200 */
.L_x_50:
        /* <DEDUP_REMOVED lines=29> */
.L_x_45:
[----:B0-----:R-:W-:Y:S05]  /*0e70*/  BSYNC.RECONVERGENT B0 ;  /* 0x0000000000007941 */ /* 0x001fea0003800200 */
.L_x_43:
[----:B------:R-:W0:Y:S01]  /*0e80*/  LDC.64 R14, c[0x0][0x380] ;  /* 0x0000e000ff0e7b82 */ /* 0x000e220000000a00 */
[----:B------:R-:W-:-:S04]  /*0e90*/  IMAD.IADD R9, R2, 0x1, R3 ;  /* 0x0000000102097824 */ /* 0x000fc800078e0203 */
        /* <DEDUP_REMOVED lines=15> */
        .weak           $__internal_2_$__cuda_sm20_div_rn_f64_full
        .type           $__internal_2_$__cuda_sm20_div_rn_f64_full,@function
        .size           $__internal_2_$__cuda_sm20_div_rn_f64_full,($_Z14fft_kernel_rowPN6thrust24THRUST_300001_SM_1000_NS7complexIdEEiiii$__internal_trig_reduction_slowpathd - $__internal_2_$__cuda_sm20_div_rn_f64_full)
$__internal_2_$__cuda_sm20_div_rn_f64_full:
        /* <DEDUP_REMOVED lines=67> */
.L_x_53:
        /* <DEDUP_REMOVED lines=16> */
.L_x_56:
[----:B------:R-:W-:Y:S01]  /*14c0*/  LOP3.LUT R13, R7, 0x80000, RZ, 0xfc, !PT ;  /* 0x00080000070d7812 */ /* 0x000fe200078efcff */
[----:B------:R-:W-:Y:S01]  /*14d0*/  IMAD.MOV.U32 R12, RZ, RZ, R6 ;  /* 0x000000ffff0c7224 */ /* 0x000fe200078e0006 */
[----:B------:R-:W-:Y:S06]  /*14e0*/  BRA `(.L_x_54) ;  /* 0x0000000000087947 */ /* 0x000fec0003800000 */
.L_x_55:
[----:B------:R-:W-:Y:S01]  /*14f0*/  LOP3.LUT R13, R9, 0x80000, RZ, 0xfc, !PT ;  /* 0x00080000090d7812 */ /* 0x000fe200078efcff */
[----:B------:R-:W-:-:S07]  /*1500*/  IMAD.MOV.U32 R12, RZ, RZ, R8 ;  /* 0x000000ffff0c7224 */ /* 0x000fce00078e0008 */
.L_x_54:
[----:B------:R-:W-:Y:S05]  /*1510*/  BSYNC.RECONVERGENT B1 ;  /* 0x0000000000017941 */ /* 0x000fea0003800200 */
.L_x_52:
[----:B------:R-:W-:Y:S02]  /*1520*/  IMAD.MOV.U32 R4, RZ, RZ, R0 ;  /* 0x000000ffff047224 */ /* 0x000fe400078e0000 */
[----:B------:R-:W-:Y:S02]  /*1530*/  IMAD.MOV.U32 R5, RZ, RZ, 0x0 ;  /* 0x00000000ff057424 */ /* 0x000fe400078e00ff */
[----:B------:R-:W-:Y:S02]  /*1540*/  IMAD.MOV.U32 R10, RZ, RZ, R12 ;  /* 0x000000ffff0a7224 */ /* 0x000fe400078e000c */
[----:B------:R-:W-:Y:S01]  /*1550*/  IMAD.MOV.U32 R11, RZ, RZ, R13 ;  /* 0x000000ffff0b7224 */ /* 0x000fe200078e000d */
[----:B------:R-:W-:Y:S06]  /*1560*/  RET.REL.NODEC R4 `(_Z14fft_kernel_rowPN6thrust24THRUST_300001_SM_1000_NS7complexIdEEiiii) ;  /* 0xffffffe804a47950 */ /* 0x000fec0003c3ffff */
        .type           $_Z14fft_kernel_rowPN6thrust24THRUST_300001_SM_1000_NS7complexIdEEiiii$__internal_trig_reduction_slowpathd,@function
        .size           $_Z14fft_kernel_rowPN6thrust24THRUST_300001_SM_1000_NS7complexIdEEiiii$__internal_trig_reduction_slowpathd,(.L_x_95 - $_Z14fft_kernel_rowPN6thrust24THRUST_300001_SM_1000_NS7complexIdEEiiii$__internal_trig_reduction_slowpathd)
$_Z14fft_kernel_rowPN6thrust24THRUST_300001_SM_1000_NS7complexIdEEiiii$__internal_trig_reduction_slowpathd:
        /* <DEDUP_REMOVED lines=24> */
.L_x_61:
        /* <DEDUP_REMOVED lines=29> */
.L_x_60:
[----:B------:R-:W-:-:S07]  /*18c0*/  IMAD.MOV.U32 R23, RZ, RZ, R7 ;  /* 0x000000ffff177224 */ /* 0x000fce00078e0007 */
.L_x_59:
[----:B------:R-:W-:Y:S05]  /*18d0*/  BSYNC.RECONVERGENT B3 ;  /* 0x0000000000037941 */ /* 0x000fea0003800200 */
.L_x_58:
        /* <DEDUP_REMOVED lines=60> */
.L_x_63:
[----:B------:R-:W-:Y:S05]  /*1ca0*/  BSYNC.RECONVERGENT B3 ;  /* 0x0000000000037941 */ /* 0x000fea0003800200 */
.L_x_62:
        /* <DEDUP_REMOVED lines=36> */
.L_x_57:
[----:B------:R-:W-:Y:S02]  /*1ef0*/  IMAD.MOV.U32 R4, RZ, RZ, R0 ;  /* 0x000000ffff047224 */ /* 0x000fe400078e0000 */
[----:B------:R-:W-:-:S04]  /*1f00*/  IMAD.MOV.U32 R5, RZ, RZ, 0x0 ;  /* 0x00000000ff057424 */ /* 0x000fc800078e00ff */
[----:B------:R-:W-:Y:S05]  /*1f10*/  RET.REL.NODEC R4 `(_Z14fft_kernel_rowPN6thrust24THRUST_300001_SM_1000_NS7complexIdEEiiii) ;  /* 0xffffffe004387950 */ /* 0x000fea0003c3ffff */
.L_x_64:
        /* <DEDUP_REMOVED lines=14> */
.L_x_95:


//--------------------- .text._Z23center_frequency_kernelPN6thrust24THRUST_300001_SM_1000_NS7complexIdEEii --------------------------
	.section	.text._Z23center_frequency_kernelPN6thrust24THRUST_300001_SM_1000_NS7complexIdEEii,"ax",@progbits
	.align	128
        .global         _Z23center_frequency_kernelPN6thrust24THRUST_300001_SM_1000_NS7complexIdEEii
        .type           _Z23center_frequency_kernelPN6thrust24THRUST_300001_SM_1000_NS7complexIdEEii,@function
        .size           _Z23center_frequency_kernelPN6thrust24THRUST_300001_SM_1000_NS7complexIdEEii,(.L_x_104 - _Z23center_frequency_kernelPN6thrust24THRUST_300001_SM_1000_NS7complexIdEEii)
        .other          _Z23center_frequency_kernelPN6thrust24THRUST_300001_SM_1000_NS7complexIdEEii,@"STO_CUDA_ENTRY STV_DEFAULT"
_Z23center_frequency_kernelPN6thrust24THRUST_300001_SM_1000_NS7complexIdEEii:
.text._Z23center_frequency_kernelPN6thrust24THRUST_300001_SM_1000_NS7complexIdEEii:
[----:B------:R-:W-:Y:S01]  /*0000*/  LDC R1, c[0x0][0x37c] ;  /* 0x0000df00ff017b82 */ /* 0x000fe20000000800 */
[----:B------:R-:W0:Y:S07]  /*0010*/  S2R R5, SR_TID.Y ;  /* 0x0000000000057919 */ /* 0x000e2e0000002200 */
[----:B------:R-:W1:Y:S01]  /*0020*/  LDC.64 R2, c[0x0][0x388] ;  /* 0x0000e200ff027b82 */ /* 0x000e620000000a00 */
[----:B------:R-:W2:Y:S07]  /*0030*/  S2R R7, SR_TID.X ;  /* 0x0000000000077919 */ /* 0x000eae0000002100 */
[----:B------:R-:W2:Y:S08]  /*0040*/  LDC R6, c[0x0][0x360] ;  /* 0x0000d800ff067b82 */ /* 0x000eb00000000800 */
[----:B------:R-:W0:Y:S08]  /*0050*/  S2UR UR5, SR_CTAID.Y ;  /* 0x00000000000579c3 */ /* 0x000e300000002600 */
[----:B------:R-:W0:Y:S01]  /*0060*/  LDC R4, c[0x0][0x364] ;  /* 0x0000d900ff047b82 */ /* 0x000e220000000800 */
[----:B-1----:R-:W-:-:S07]  /*0070*/  LEA.HI R0, R2, R2, RZ, 0x1 ;  /* 0x0000000202007211 */ /* 0x002fce00078f08ff */
[----:B------:R-:W2:Y:S01]  /*0080*/  S2UR UR4, SR_CTAID.X ;  /* 0x00000000000479c3 */ /* 0x000ea20000002500 */
[----:B0-----:R-:W-:Y:S01]  /*0090*/  IMAD R2, R4, UR5, R5 ;  /* 0x0000000504027c24 */ /* 0x001fe2000f8e0205 */
[----:B------:R-:W-:Y:S02]  /*00a0*/  LEA.HI R4, R3, R3, RZ, 0x1 ;  /* 0x0000000303047211 */ /* 0x000fe400078f08ff */
[----:B------:R-:W-:Y:S02]  /*00b0*/  SHF.R.S32.HI R5, RZ, 0x1, R0 ;  /* 0x00000001ff057819 */ /* 0x000fe40000011400 */
[----:B------:R-:W-:Y:S02]  /*00c0*/  SHF.R.S32.HI R15, RZ, 0x1, R4 ;  /* 0x00000001ff0f7819 */ /* 0x000fe40000011404 */
[----:B------:R-:W-:Y:S01]  /*00d0*/  ISETP.GE.AND P0, PT, R2, R5, PT ;  /* 0x000000050200720c */ /* 0x000fe20003f06270 */
[----:B--2---:R-:W-:-:S05]  /*00e0*/  IMAD R0, R6, UR4, R7 ;  /* 0x0000000406007c24 */ /* 0x004fca000f8e0207 */
[----:B------:R-:W-:-:S13]  /*00f0*/  ISETP.GE.OR P0, PT, R0, R15, P0 ;  /* 0x0000000f0000720c */ /* 0x000fda0000706670 */
[----:B------:R-:W-:Y:S05]  /*0100*/  @P0 EXIT ;  /* 0x000000000000094d */ /* 0x000fea0003800000 */
[----:B------:R-:W0:Y:S01]  /*0110*/  LDC.64 R12, c[0x0][0x380] ;  /* 0x0000e000ff0c7b82 */ /* 0x000e220000000a00 */
[----:B------:R-:W1:Y:S01]  /*0120*/  LDCU.64 UR4, c[0x0][0x358] ;  /* 0x00006b00ff0477ac */ /* 0x000e620008000a00 */
[C---:B------:R-:W-:Y:S01]  /*0130*/  IADD3 R14, PT, PT, R2.reuse, R5, RZ ;  /* 0x00000005020e7210 */ /* 0x040fe20007ffe0ff */
[----:B------:R-:W-:Y:S01]  /*0140*/  IMAD R19, R2, R3, R0 ;  /* 0x0000000302137224 */ /* 0x000fe200078e0200 */
[----:B------:R-:W-:-:S05]  /*0150*/  IADD3 R4, PT, PT, R0, R15, RZ ;  /* 0x0000000f00047210 */ /* 0x000fca0007ffe0ff */
[----:B------:R-:W-:-:S04]  /*0160*/  IMAD R17, R14, R3, R4 ;  /* 0x000000030e117224 */ /* 0x000fc800078e0204 */
[----:B0-----:R-:W-:-:S04]  /*0170*/  IMAD.WIDE R16, R17, 0x10, R12 ;  /* 0x0000001011107825 */ /* 0x001fc800078e020c */
[----:B------:R-:W-:Y:S01]  /*0180*/  IMAD.WIDE R18, R19, 0x10, R12 ;  /* 0x0000001013127825 */ /* 0x000fe200078e020c */
[----:B-1----:R-:W2:Y:S04]  /*0190*/  LDG.E.128 R4, desc[UR4][R16.64] ;  /* 0x0000000410047981 */ /* 0x002ea8000c1e1d00 */
[----:B------:R-:W3:Y:S01]  /*01a0*/  LDG.E.128 R8, desc[UR4][R18.64] ;  /* 0x0000000412087981 */ /* 0x000ee2000c1e1d00 */
[----:B------:R-:W-:Y:S02]  /*01b0*/  IMAD R21, R14, R3, R0 ;  /* 0x000000030e157224 */ /* 0x000fe400078e0200 */
[----:B------:R-:W-:-:S04]  /*01c0*/  IMAD.WIDE R2, R15, 0x10, R18 ;  /* 0x000000100f027825 */ /* 0x000fc800078e0212 */
[----:B------:R-:W-:Y:S02]  /*01d0*/  IMAD.WIDE R20, R21, 0x10, R12 ;  /* 0x0000001015147825 */ /* 0x000fe400078e020c */
[----:B------:R-:W4:Y:S04]  /*01e0*/  LDG.E.128 R12, desc[UR4][R2.64] ;  /* 0x00000004020c7981 */ /* 0x000f28000c1e1d00 */
[----:B--2---:R-:W-:Y:S04]  /*01f0*/  STG.E.128 desc[UR4][R18.64], R4 ;  /* 0x0000000412007986 */ /* 0x004fe8000c101d04 */
[----:B---3--:R-:W-:Y:S04]  /*0200*/  STG.E.128 desc[UR4][R16.64], R8 ;  /* 0x0000000810007986 */ /* 0x008fe8000c101d04 */
[----:B------:R-:W2:Y:S04]  /*0210*/  LDG.E.128 R24, desc[UR4][R20.64] ;  /* 0x0000000414187981 */ /* 0x000ea8000c1e1d00 */
[----:B--2---:R-:W-:Y:S04]  /*0220*/  STG.E.128 desc[UR4][R2.64], R24 ;  /* 0x0000001802007986 */ /* 0x004fe8000c101d04 */
[----:B----4-:R-:W-:Y:S01]  /*0230*/  STG.E.128 desc[UR4][R20.64], R12 ;  /* 0x0000000c14007986 */ /* 0x010fe2000c101d04 */
[----:B------:R-:W-:Y:S05]  /*0240*/  EXIT ;  /* 0x000000000000794d */ /* 0x000fea0003800000 */
.L_x_65:
        /* <DEDUP_REMOVED lines=11> */
.L_x_104:


//--------------------- .text._Z10fft_kernelPN6thrust24THRUST_300001_SM_1000_NS7complexIdEEii --------------------------
	.section	.text._Z10fft_kernelPN6thrust24THRUST_300001_SM_1000_NS7complexIdEEii,"ax",@progbits
	.align	128
        .global         _Z10fft_kernelPN6thrust24THRUST_300001_SM_1000_NS7complexIdEEii
        .type           _Z10fft_kernelPN6thrust24THRUST_300001_SM_1000_NS7complexIdEEii,@function
        .size           _Z10fft_kernelPN6thrust24THRUST_300001_SM_1000_NS7complexIdEEii,(.L_x_97 - _Z10fft_kernelPN6thrust24THRUST_300001_SM_1000_NS7complexIdEEii)
        .other          _Z10fft_kernelPN6thrust24THRUST_300001_SM_1000_NS7complexIdEEii,@"STO_CUDA_ENTRY STV_DEFAULT"
_Z10fft_kernelPN6thrust24THRUST_300001_SM_1000_NS7complexIdEEii:
.text._Z10fft_kernelPN6thrust24THRUST_300001_SM_1000_NS7complexIdEEii:
        /* <DEDUP_REMOVED lines=14> */
[----:B------:R-:W-:Y:S01]  /*00e0*/  BSSY.RECONVERGENT B0, `(.L_x_66) ;  /* 0x0000034000007945 */ /* 0x000fe20003800200 */
[----:B------:R-:W-:Y:S01]  /*00f0*/  UMOV UR6, 0x54442d18 ;  /* 0x54442d1800067882 */ /* 0x000fe20000000000 */
[----:B------:R-:W-:Y:S01]  /*0100*/  UMOV UR7, 0x401921fb ;  /* 0x401921fb00077882 */ /* 0x000fe20000000000 */
[----:B0-----:R-:W-:-:S04]  /*0110*/  SHF.L.U32 R6, R6, UR4, RZ ;  /* 0x0000000406067c19 */ /* 0x001fc800080006ff */
[----:B------:R-:W-:-:S04]  /*0120*/  SHF.R.S32.HI R2, RZ, 0x1, R6 ;  /* 0x00000001ff027819 */ /* 0x000fc80000011406 */
[-C--:B------:R-:W-:Y:S02]  /*0130*/  IABS R9, R2.reuse ;  /* 0x0000000200097213 */ /* 0x080fe40000000000 */
[----:B------:R-:W-:Y:S02]  /*0140*/  IABS R11, R2 ;  /* 0x00000002000b7213 */ /* 0x000fe40000000000 */
[----:B------:R-:W0:Y:S08]  /*0150*/  I2F.RP R0, R9 ;  /* 0x0000000900007306 */ /* 0x000e300000209400 */
[----:B0-----:R-:W0:Y:S02]  /*0160*/  MUFU.RCP R0, R0 ;  /* 0x0000000000007308 */ /* 0x001e240000001000 */
[----:B0-----:R-:W-:-:S06]  /*0170*/  VIADD R4, R0, 0xffffffe ;  /* 0x0ffffffe00047836 */ /* 0x001fcc0000000000 */
[----:B------:R0:W1:Y:S02]  /*0180*/  F2I.FTZ.U32.TRUNC.NTZ R5, R4 ;  /* 0x0000000400057305 */ /* 0x000064000021f000 */
[----:B0-----:R-:W-:Y:S02]  /*0190*/  IMAD.MOV.U32 R4, RZ, RZ, RZ ;  /* 0x000000ffff047224 */ /* 0x001fe400078e00ff */
[----:B-1----:R-:W-:-:S04]  /*01a0*/  IMAD.MOV R8, RZ, RZ, -R5 ;  /* 0x000000ffff087224 */ /* 0x002fc800078e0a05 */
        /* <DEDUP_REMOVED lines=38> */
[----:B------:R-:W-:Y:S05]  /*0410*/  CALL.REL.NOINC `($__internal_3_$__cuda_sm20_div_rn_f64_full) ;  /* 0x0000000800d47944 */ /* 0x000fea0003c00000 */
.L_x_67:
[----:B------:R-:W-:Y:S05]  /*0420*/  BSYNC.RECONVERGENT B0 ;  /* 0x0000000000007941 */ /* 0x000fea0003800200 */
.L_x_66:
        /* <DEDUP_REMOVED lines=45> */
.L_x_69:
        /* <DEDUP_REMOVED lines=25> */
[----:B0-----:R-:W-:Y:S05]  /*0890*/  CALL.REL.NOINC `($_Z10fft_kernelPN6thrust24THRUST_300001_SM_1000_NS7complexIdEEii$__internal_trig_reduction_slowpathd) ;  /* 0x0000000c002c7944 */ /* 0x001fea0003c00000 */
[----:B------:R-:W-:-:S07]  /*08a0*/  IMAD.MOV.U32 R0, RZ, RZ, R6 ;  /* 0x000000ffff007224 */ /* 0x000fce00078e0006 */
.L_x_74:
[----:B0-----:R-:W-:Y:S05]  /*08b0*/  BSYNC.RECONVERGENT B2 ;  /* 0x0000000000027941 */ /* 0x001fea0003800200 */
.L_x_73:
[----:B------:R-:W-:-:S07]  /*08c0*/  VIADD R0, R0, 0x1 ;  /* 0x0000000100007836 */ /* 0x000fce0000000000 */
.L_x_72:
[----:B0-----:R-:W-:Y:S05]  /*08d0*/  BSYNC.RECONVERGENT B1 ;  /* 0x0000000000017941 */ /* 0x001fea0003800200 */
.L_x_71:
        /* <DEDUP_REMOVED lines=53> */
[----:B------:R-:W-:Y:S05]  /*0c30*/  CALL.REL.NOINC `($_Z10fft_kernelPN6thrust24THRUST_300001_SM_1000_NS7complexIdEEii$__internal_trig_reduction_slowpathd) ;  /* 0x0000000800447944 */ /* 0x000fea0003c00000 */
[----:B------:R-:W-:Y:S02]  /*0c40*/  IMAD.MOV.U32 R0, RZ, RZ, R6 ;  /* 0x000000ffff007224 */ /* 0x000fe400078e0006 */
[----:B------:R-:W-:Y:S02]  /*0c50*/  IMAD.MOV.U32 R14, RZ, RZ, R8 ;  /* 0x000000ffff0e7224 */ /* 0x000fe400078e0008 */
[----:B------:R-:W-:-:S07]  /*0c60*/  IMAD.MOV.U32 R15, RZ, RZ, R9 ;  /* 0x000000ffff0f7224 */ /* 0x000fce00078e0009 */
.L_x_76:
[----:B------:R-:W-:Y:S05]  /*0c70*/  BSYNC.RECONVERGENT B1 ;  /* 0x0000000000017941 */ /* 0x000fea0003800200 */
.L_x_75:
        /* <DEDUP_REMOVED lines=29> */
.L_x_70:
[----:B0-----:R-:W-:Y:S05]  /*0e50*/  BSYNC.RECONVERGENT B0 ;  /* 0x0000000000007941 */ /* 0x001fea0003800200 */
.L_x_68:
        /* <DEDUP_REMOVED lines=17> */
        .weak           $__internal_3_$__cuda_sm20_div_rn_f64_full
        .type           $__internal_3_$__cuda_sm20_div_rn_f64_full,@function
        .size           $__internal_3_$__cuda_sm20_div_rn_f64_full,($_Z10fft_kernelPN6thrust24THRUST_300001_SM_1000_NS7complexIdEEii$__internal_trig_reduction_slowpathd - $__internal_3_$__cuda_sm20_div_rn_f64_full)
$__internal_3_$__cuda_sm20_div_rn_f64_full:
        /* <DEDUP_REMOVED lines=67> */
.L_x_78:
        /* <DEDUP_REMOVED lines=16> */
.L_x_81:
[----:B------:R-:W-:Y:S01]  /*14a0*/  LOP3.LUT R13, R7, 0x80000, RZ, 0xfc, !PT ;  /* 0x00080000070d7812 */ /* 0x000fe200078efcff */
[----:B------:R-:W-:Y:S01]  /*14b0*/  IMAD.MOV.U32 R12, RZ, RZ, R6 ;  /* 0x000000ffff0c7224 */ /* 0x000fe200078e0006 */
[----:B------:R-:W-:Y:S06]  /*14c0*/  BRA `(.L_x_79) ;  /* 0x0000000000087947 */ /* 0x000fec0003800000 */
.L_x_80:
[----:B------:R-:W-:Y:S01]  /*14d0*/  LOP3.LUT R13, R9, 0x80000, RZ, 0xfc, !PT ;  /* 0x00080000090d7812 */ /* 0x000fe200078efcff */
[----:B------:R-:W-:-:S07]  /*14e0*/  IMAD.MOV.U32 R12, RZ, RZ, R8 ;  /* 0x000000ffff0c7224 */ /* 0x000fce00078e0008 */
.L_x_79:
[----:B------:R-:W-:Y:S05]  /*14f0*/  BSYNC.RECONVERGENT B1 ;  /* 0x0000000000017941 */ /* 0x000fea0003800200 */
.L_x_77:
[----:B------:R-:W-:Y:S02]  /*1500*/  IMAD.MOV.U32 R4, RZ, RZ, R0 ;  /* 0x000000ffff047224 */ /* 0x000fe400078e0000 */
[----:B------:R-:W-:Y:S02]  /*1510*/  IMAD.MOV.U32 R5, RZ, RZ, 0x0 ;  /* 0x00000000ff057424 */ /* 0x000fe400078e00ff */
[----:B------:R-:W-:Y:S02]  /*1520*/  IMAD.MOV.U32 R10, RZ, RZ, R12 ;  /* 0x000000ffff0a7224 */ /* 0x000fe400078e000c */
[----:B------:R-:W-:Y:S01]  /*1530*/  IMAD.MOV.U32 R11, RZ, RZ, R13 ;  /* 0x000000ffff0b7224 */ /* 0x000fe200078e000d */
[----:B------:R-:W-:Y:S06]  /*1540*/  RET.REL.NODEC R4 `(_Z10fft_kernelPN6thrust24THRUST_300001_SM_1000_NS7complexIdEEii) ;  /* 0xffffffe804ac7950 */ /* 0x000fec0003c3ffff */
        .type           $_Z10fft_kernelPN6thrust24THRUST_300001_SM_1000_NS7complexIdEEii$__internal_trig_reduction_slowpathd,@function
        .size           $_Z10fft_kernelPN6thrust24THRUST_300001_SM_1000_NS7complexIdEEii$__internal_trig_reduction_slowpathd,(.L_x_97 - $_Z10fft_kernelPN6thrust24THRUST_300001_SM_1000_NS7complexIdEEii$__internal_trig_reduction_slowpathd)
$_Z10fft_kernelPN6thrust24THRUST_300001_SM_1000_NS7complexIdEEii$__internal_trig_reduction_slowpathd:
        /* <DEDUP_REMOVED lines=24> */
.L_x_86:
        /* <DEDUP_REMOVED lines=29> */
.L_x_85:
[----:B------:R-:W-:-:S07]  /*18a0*/  IMAD.MOV.U32 R23, RZ, RZ, R7 ;  /* 0x000000ffff177224 */ /* 0x000fce00078e0007 */
.L_x_84:
[----:B------:R-:W-:Y:S05]  /*18b0*/  BSYNC.RECONVERGENT B3 ;  /* 0x0000000000037941 */ /* 0x000fea0003800200 */
.L_x_83:
        /* <DEDUP_REMOVED lines=60> */
.L_x_88:
[----:B------:R-:W-:Y:S05]  /*1c80*/  BSYNC.RECONVERGENT B3 ;  /* 0x0000000000037941 */ /* 0x000fea0003800200 */
.L_x_87:
        /* <DEDUP_REMOVED lines=36> */
.L_x_82:
[----:B------:R-:W-:Y:S02]  /*1ed0*/  IMAD.MOV.U32 R4, RZ, RZ, R0 ;  /* 0x000000ffff047224 */ /* 0x000fe400078e0000 */
[----:B------:R-:W-:-:S04]  /*1ee0*/  IMAD.MOV.U32 R5, RZ, RZ, 0x0 ;  /* 0x00000000ff057424 */ /* 0x000fc800078e00ff */
[----:B------:R-:W-:Y:S05]  /*1ef0*/  RET.REL.NODEC R4 `(_Z10fft_kernelPN6thrust24THRUST_300001_SM_1000_NS7complexIdEEii) ;  /* 0xffffffe004407950 */ /* 0x000fea0003c3ffff */
.L_x_89:
        /* <DEDUP_REMOVED lines=16> */
.L_x_97:


//--------------------- .text._Z27bit_reversal_reorder_kernelPN6thrust24THRUST_300001_SM_1000_NS7complexIdEES3_Pii --------------------------
	.section	.text._Z27bit_reversal_reorder_kernelPN6thrust24THRUST_300001_SM_1000_NS7complexIdEES3_Pii,"ax",@progbits
	.align	128
        .global         _Z27bit_reversal_reorder_kernelPN6thrust24THRUST_300001_SM_1000_NS7complexIdEES3_Pii
        .type           _Z27bit_reversal_reorder_kernelPN6thrust24THRUST_300001_SM_1000_NS7complexIdEES3_Pii,@function
        .size           _Z27bit_reversal_reorder_kernelPN6thrust24THRUST_300001_SM_1000_NS7complexIdEES3_Pii,(.L_x_106 - _Z27bit_reversal_reorder_kernelPN6thrust24THRUST_300001_SM_1000_NS7complexIdEES3_Pii)
        .other          _Z27bit_reversal_reorder_kernelPN6thrust24THRUST_300001_SM_1000_NS7complexIdEES3_Pii,@"STO_CUDA_ENTRY STV_DEFAULT"
_Z27bit_reversal_reorder_kernelPN6thrust24THRUST_300001_SM_1000_NS7complexIdEES3_Pii:
.text._Z27bit_reversal_reorder_kernelPN6thrust24THRUST_300001_SM_1000_NS7complexIdEES3_Pii:
        /* <DEDUP_REMOVED lines=9> */
[----:B------:R-:W1:Y:S07]  /*0090*/  LDCU.64 UR4, c[0x0][0x358] ;  /* 0x00006b00ff0477ac */ /* 0x000e6e0008000a00 */
[----:B------:R-:W2:Y:S01]  /*00a0*/  LDC.64 R6, c[0x0][0x380] ;  /* 0x0000e000ff067b82 */ /* 0x000ea20000000a00 */
[----:B0-----:R-:W-:-:S06]  /*00b0*/  IMAD.WIDE R2, R5, 0x4, R2 ;  /* 0x0000000405027825 */ /* 0x001fcc00078e0202 */
[----:B-1----:R-:W3:Y:S01]  /*00c0*/  LDG.E R3, desc[UR4][R2.64] ;  /* 0x0000000402037981 */ /* 0x002ee2000c1e1900 */
[----:B--2---:R-:W-:Y:S02]  /*00d0*/  IMAD.WIDE R6, R5, 0x10, R6 ;  /* 0x0000001005067825 */ /* 0x004fe400078e0206 */
[----:B------:R-:W3:Y:S03]  /*00e0*/  LDC.64 R4, c[0x0][0x388] ;  /* 0x0000e200ff047b82 */ /* 0x000ee60000000a00 */
[----:B------:R-:W2:Y:S01]  /*00f0*/  LDG.E.128 R8, desc[UR4][R6.64] ;  /* 0x0000000406087981 */ /* 0x000ea2000c1e1d00 */
[----:B---3--:R-:W-:-:S05]  /*0100*/  IMAD.WIDE R4, R3, 0x10, R4 ;  /* 0x0000001003047825 */ /* 0x008fca00078e0204 */
[----:B--2---:R-:W-:Y:S01]  /*0110*/  STG.E.128 desc[UR4][R4.64], R8 ;  /* 0x0000000804007986 */ /* 0x004fe2000c101d04 */
[----:B------:R-:W-:Y:S05]  /*0120*/  EXIT ;  /* 0x000000000000794d */ /* 0x000fea0003800000 */
.L_x_90:
        /* <DEDUP_REMOVED lines=13> */
.L_x_106:


//--------------------- .nv.global.init           --------------------------
	.section	.nv.global.init,"aw",@progbits
	.align	16
.nv.global.init:
	.type		__cudart_sin_cos_coeffs,@object
	.size		__cudart_sin_cos_coeffs,(__cudart_i2opi_d - __cudart_sin_cos_coeffs)
__cudart_sin_cos_coeffs:
        /*0000*/ 	.byte	0x46, 0xd2, 0xb0, 0x2c, 0xf1, 0xe5, 0x5a, 0xbe, 0x92, 0xe3, 0xac, 0x69, 0xe3, 0x1d, 0xc7, 0x3e
        /*0010*/ 	.byte	0xa1, 0x62, 0xdb, 0x19, 0xa0, 0x01, 0x2a, 0xbf, 0x18, 0x08, 0x11, 0x11, 0x11, 0x11, 0x81, 0x3f
        /*0020*/ 	.byte	0x54, 0x55, 0x55, 0x55, 0x55, 0x55, 0xc5, 0xbf, 0x00, 0x00, 0x00, 0x00, 0x00, 0x00, 0x00, 0x00
        /*0030*/ 	.byte	0x00, 0x00, 0x00, 0x00, 0x00, 0x00, 0x00, 0x00, 0x64, 0x81, 0xfd, 0x20, 0x83, 0xff, 0xa8, 0xbd
        /*0040*/ 	.byte	0x28, 0x85, 0xef, 0xc1, 0xa7, 0xee, 0x21, 0x3e, 0xd9, 0xe6, 0x06, 0x8e, 0x4f, 0x7e, 0x92, 0xbe
        /*0050*/ 	.byte	0xe9, 0xbc, 0xdd, 0x19, 0xa0, 0x01, 0xfa, 0x3e, 0x47, 0x5d, 0xc1, 0x16, 0x6c, 0xc1, 0x56, 0xbf
        /*0060*/ 	.byte	0x51, 0x55, 0x55, 0x55, 0x55, 0x55, 0xa5, 0x3f, 0x00, 0x00, 0x00, 0x00, 0x00, 0x00, 0xe0, 0xbf
        /*0070*/ 	.byte	0x00, 0x00, 0x00, 0x00, 0x00, 0x00, 0xf0, 0x3f, 0x00, 0x00, 0x00, 0x00, 0x00, 0x00, 0x00, 0x00
	.type		__cudart_i2opi_d,@object
	.size		__cudart_i2opi_d,(.L_28 - __cudart_i2opi_d)
__cudart_i2opi_d:
        /* <DEDUP_REMOVED lines=9> */
.L_28:


//--------------------- .nv.shared.reserved.0     --------------------------
	.section	.nv.shared.reserved.0,"aw",@nobits
	.weak		__nv_reservedSMEM_offset_0_alias
	.size		__nv_reservedSMEM_offset_0_alias, 0, 64
	.other		__nv_reservedSMEM_offset_0_alias,@"STO_CUDA_RESERVED_SHARED STV_DEFAULT"
__nv_reservedSMEM_offset_0_alias:
	.zero		0
	.zero		64


//--------------------- .nv.global                --------------------------
	.section	.nv.global,"aw",@nobits
.nv.global:
	.type		_ZN34_INTERNAL_eba99096_4_k_cu_f2bbf3e94cuda3std3__48in_placeE,@object
	.size		_ZN34_INTERNAL_eba99096_4_k_cu_f2bbf3e94cuda3std3__48in_placeE,(_ZN34_INTERNAL_eba99096_4_k_cu_f2bbf3e94cuda3std6ranges3__45__cpo8distanceE - _ZN34_INTERNAL_eba99096_4_k_cu_f2bbf3e94cuda3std3__48in_placeE)
_ZN34_INTERNAL_eba99096_4_k_cu_f2bbf3e94cuda3std3__48in_placeE:
	.zero		1
	.type		_ZN34_INTERNAL_eba99096_4_k_cu_f2bbf3e94cuda3std6ranges3__45__cpo8distanceE,@object
	.size		_ZN34_INTERNAL_eba99096_4_k_cu_f2bbf3e94cuda3std6ranges3__45__cpo8distanceE,(_ZN34_INTERNAL_eba99096_4_k_cu_f2bbf3e94cuda3std3__45__cpo6cbeginE - _ZN34_INTERNAL_eba99096_4_k_cu_f2bbf3e94cuda3std6ranges3__45__cpo8distanceE)
_ZN34_INTERNAL_eba99096_4_k_cu_f2bbf3e94cuda3std6ranges3__45__cpo8distanceE:
	.zero		1
	.type		_ZN34_INTERNAL_eba99096_4_k_cu_f2bbf3e94cuda3std3__45__cpo6cbeginE,@object
	.size		_ZN34_INTERNAL_eba99096_4_k_cu_f2bbf3e94cuda3std3__45__cpo6cbeginE,(_ZN34_INTERNAL_eba99096_4_k_cu_f2bbf3e94cuda3std6ranges3__45__cpo7advanceE - _ZN34_INTERNAL_eba99096_4_k_cu_f2bbf3e94cuda3std3__45__cpo6cbeginE)
_ZN34_INTERNAL_eba99096_4_k_cu_f2bbf3e94cuda3std3__45__cpo6cbeginE:
	.zero		1
	.type		_ZN34_INTERNAL_eba99096_4_k_cu_f2bbf3e94cuda3std6ranges3__45__cpo7advanceE,@object
	.size		_ZN34_INTERNAL_eba99096_4_k_cu_f2bbf3e94cuda3std6ranges3__45__cpo7advanceE,(_ZN34_INTERNAL_eba99096_4_k_cu_f2bbf3e94cuda3std3__45__cpo7crbeginE - _ZN34_INTERNAL_eba99096_4_k_cu_f2bbf3e94cuda3std6ranges3__45__cpo7advanceE)
_ZN34_INTERNAL_eba99096_4_k_cu_f2bbf3e94cuda3std6ranges3__45__cpo7advanceE:
	.zero		1
	.type		_ZN34_INTERNAL_eba99096_4_k_cu_f2bbf3e94cuda3std3__45__cpo7crbeginE,@object
	.size		_ZN34_INTERNAL_eba99096_4_k_cu_f2bbf3e94cuda3std3__45__cpo7crbeginE,(_ZN34_INTERNAL_eba99096_4_k_cu_f2bbf3e94cuda3std6ranges3__45__cpo4dataE - _ZN34_INTERNAL_eba99096_4_k_cu_f2bbf3e94cuda3std3__45__cpo7crbeginE)
_ZN34_INTERNAL_eba99096_4_k_cu_f2bbf3e94cuda3std3__45__cpo7crbeginE:
	.zero		1
	.type		_ZN34_INTERNAL_eba99096_4_k_cu_f2bbf3e94cuda3std6ranges3__45__cpo4dataE,@object
	.size		_ZN34_INTERNAL_eba99096_4_k_cu_f2bbf3e94cuda3std6ranges3__45__cpo4dataE,(_ZN34_INTERNAL_eba99096_4_k_cu_f2bbf3e94cuda3std6ranges3__45__cpo5beginE - _ZN34_INTERNAL_eba99096_4_k_cu_f2bbf3e94cuda3std6ranges3__45__cpo4dataE)
_ZN34_INTERNAL_eba99096_4_k_cu_f2bbf3e94cuda3std6ranges3__45__cpo4dataE:
	.zero		1
	.type		_ZN34_INTERNAL_eba99096_4_k_cu_f2bbf3e94cuda3std6ranges3__45__cpo5beginE,@object
	.size		_ZN34_INTERNAL_eba99096_4_k_cu_f2bbf3e94cuda3std6ranges3__45__cpo5beginE,(_ZN34_INTERNAL_eba99096_4_k_cu_f2bbf3e94cuda3std3__436_GLOBAL__N__eba99096_4_k_cu_f2bbf3e96ignoreE - _ZN34_INTERNAL_eba99096_4_k_cu_f2bbf3e94cuda3std6ranges3__45__cpo5beginE)
_ZN34_INTERNAL_eba99096_4_k_cu_f2bbf3e94cuda3std6ranges3__45__cpo5beginE:
	.zero		1
	.type		_ZN34_INTERNAL_eba99096_4_k_cu_f2bbf3e94cuda3std3__436_GLOBAL__N__eba99096_4_k_cu_f2bbf3e96ignoreE,@object
	.size		_ZN34_INTERNAL_eba99096_4_k_cu_f2bbf3e94cuda3std3__436_GLOBAL__N__eba99096_4_k_cu_f2bbf3e96ignoreE,(_ZN34_INTERNAL_eba99096_4_k_cu_f2bbf3e94cuda3std6ranges3__45__cpo4sizeE - _ZN34_INTERNAL_eba99096_4_k_cu_f2bbf3e94cuda3std3__436_GLOBAL__N__eba99096_4_k_cu_f2bbf3e96ignoreE)
_ZN34_INTERNAL_eba99096_4_k_cu_f2bbf3e94cuda3std3__436_GLOBAL__N__eba99096_4_k_cu_f2bbf3e96ignoreE:
	.zero		1
	.type		_ZN34_INTERNAL_eba99096_4_k_cu_f2bbf3e94cuda3std6ranges3__45__cpo4sizeE,@object
	.size		_ZN34_INTERNAL_eba99096_4_k_cu_f2bbf3e94cuda3std6ranges3__45__cpo4sizeE,(_ZN34_INTERNAL_eba99096_4_k_cu_f2bbf3e94cuda3std3__45__cpo5beginE - _ZN34_INTERNAL_eba99096_4_k_cu_f2bbf3e94cuda3std6ranges3__45__cpo4sizeE)
_ZN34_INTERNAL_eba99096_4_k_cu_f2bbf3e94cuda3std6ranges3__45__cpo4sizeE:
	.zero		1
	.type		_ZN34_INTERNAL_eba99096_4_k_cu_f2bbf3e94cuda3std3__45__cpo5beginE,@object
	.size		_ZN34_INTERNAL_eba99096_4_k_cu_f2bbf3e94cuda3std3__45__cpo5beginE,(_ZN34_INTERNAL_eba99096_4_k_cu_f2bbf3e94cuda3std6ranges3__45__cpo6cbeginE - _ZN34_INTERNAL_eba99096_4_k_cu_f2bbf3e94cuda3std3__45__cpo5beginE)
_ZN34_INTERNAL_eba99096_4_k_cu_f2bbf3e94cuda3std3__45__cpo5beginE:
	.zero		1
	.type		_ZN34_INTERNAL_eba99096_4_k_cu_f2bbf3e94cuda3std6ranges3__45__cpo6cbeginE,@object
	.size		_ZN34_INTERNAL_eba99096_4_k_cu_f2bbf3e94cuda3std6ranges3__45__cpo6cbeginE,(_ZN34_INTERNAL_eba99096_4_k_cu_f2bbf3e94cuda3std3__45__cpo6rbeginE - _ZN34_INTERNAL_eba99096_4_k_cu_f2bbf3e94cuda3std6ranges3__45__cpo6cbeginE)
_ZN34_INTERNAL_eba99096_4_k_cu_f2bbf3e94cuda3std6ranges3__45__cpo6cbeginE:
	.zero		1
	.type		_ZN34_INTERNAL_eba99096_4_k_cu_f2bbf3e94cuda3std3__45__cpo6rbeginE,@object
	.size		_ZN34_INTERNAL_eba99096_4_k_cu_f2bbf3e94cuda3std3__45__cpo6rbeginE,(_ZN34_INTERNAL_eba99096_4_k_cu_f2bbf3e94cuda3std6ranges3__45__cpo4nextE - _ZN34_INTERNAL_eba99096_4_k_cu_f2bbf3e94cuda3std3__45__cpo6rbeginE)
_ZN34_INTERNAL_eba99096_4_k_cu_f2bbf3e94cuda3std3__45__cpo6rbeginE:
	.zero		1
	.type		_ZN34_INTERNAL_eba99096_4_k_cu_f2bbf3e94cuda3std6ranges3__45__cpo4nextE,@object
	.size		_ZN34_INTERNAL_eba99096_4_k_cu_f2bbf3e94cuda3std6ranges3__45__cpo4nextE,(_ZN34_INTERNAL_eba99096_4_k_cu_f2bbf3e94cuda3std6ranges3__45__cpo4swapE - _ZN34_INTERNAL_eba99096_4_k_cu_f2bbf3e94cuda3std6ranges3__45__cpo4nextE)
_ZN34_INTERNAL_eba99096_4_k_cu_f2bbf3e94cuda3std6ranges3__45__cpo4nextE:
	.zero		1
	.type		_ZN34_INTERNAL_eba99096_4_k_cu_f2bbf3e94cuda3std6ranges3__45__cpo4swapE,@object
	.size		_ZN34_INTERNAL_eba99096_4_k_cu_f2bbf3e94cuda3std6ranges3__45__cpo4swapE,(_ZN34_INTERNAL_eba99096_4_k_cu_f2bbf3e94cuda3std3__420unreachable_sentinelE - _ZN34_INTERNAL_eba99096_4_k_cu_f2bbf3e94cuda3std6ranges3__45__cpo4swapE)
_ZN34_INTERNAL_eba99096_4_k_cu_f2bbf3e94cuda3std6ranges3__45__cpo4swapE:
	.zero		1
	.type		_ZN34_INTERNAL_eba99096_4_k_cu_f2bbf3e94cuda3std3__420unreachable_sentinelE,@object
	.size		_ZN34_INTERNAL_eba99096_4_k_cu_f2bbf3e94cuda3std3__420unreachable_sentinelE,(_ZN34_INTERNAL_eba99096_4_k_cu_f2bbf3e96thrust24THRUST_300001_SM_1000_NS6system6detail10sequential3seqE - _ZN34_INTERNAL_eba99096_4_k_cu_f2bbf3e94cuda3std3__420unreachable_sentinelE)
_ZN34_INTERNAL_eba99096_4_k_cu_f2bbf3e94cuda3std3__420unreachable_sentinelE:
	.zero		1
	.type		_ZN34_INTERNAL_eba99096_4_k_cu_f2bbf3e96thrust24THRUST_300001_SM_1000_NS6system6detail10sequential3seqE,@object
	.size		_ZN34_INTERNAL_eba99096_4_k_cu_f2bbf3e96thrust24THRUST_300001_SM_1000_NS6system6detail10sequential3seqE,(_ZN34_INTERNAL_eba99096_4_k_cu_f2bbf3e94cuda3std3__45__cpo4cendE - _ZN34_INTERNAL_eba99096_4_k_cu_f2bbf3e96thrust24THRUST_300001_SM_1000_NS6system6detail10sequential3seqE)
_ZN34_INTERNAL_eba99096_4_k_cu_f2bbf3e96thrust24THRUST_300001_SM_1000_NS6system6detail10sequential3seqE:
	.zero		1
	.type		_ZN34_INTERNAL_eba99096_4_k_cu_f2bbf3e94cuda3std3__45__cpo4cendE,@object
	.size		_ZN34_INTERNAL_eba99096_4_k_cu_f2bbf3e94cuda3std3__45__cpo4cendE,(_ZN34_INTERNAL_eba99096_4_k_cu_f2bbf3e94cuda3std6ranges3__45__cpo9iter_swapE - _ZN34_INTERNAL_eba99096_4_k_cu_f2bbf3e94cuda3std3__45__cpo4cendE)
_ZN34_INTERNAL_eba99096_4_k_cu_f2bbf3e94cuda3std3__45__cpo4cendE:
	.zero		1
	.type		_ZN34_INTERNAL_eba99096_4_k_cu_f2bbf3e94cuda3std6ranges3__45__cpo9iter_swapE,@object
	.size		_ZN34_INTERNAL_eba99096_4_k_cu_f2bbf3e94cuda3std6ranges3__45__cpo9iter_swapE,(_ZN34_INTERNAL_eba99096_4_k_cu_f2bbf3e94cuda3std3__45__cpo5crendE - _ZN34_INTERNAL_eba99096_4_k_cu_f2bbf3e94cuda3std6ranges3__45__cpo9iter_swapE)
_ZN34_INTERNAL_eba99096_4_k_cu_f2bbf3e94cuda3std6ranges3__45__cpo9iter_swapE:
	.zero		1
	.type		_ZN34_INTERNAL_eba99096_4_k_cu_f2bbf3e94cuda3std3__45__cpo5crendE,@object
	.size		_ZN34_INTERNAL_eba99096_4_k_cu_f2bbf3e94cuda3std3__45__cpo5crendE,(_ZN34_INTERNAL_eba99096_4_k_cu_f2bbf3e94cuda3std6ranges3__45__cpo5cdataE - _ZN34_INTERNAL_eba99096_4_k_cu_f2bbf3e94cuda3std3__45__cpo5crendE)
_ZN34_INTERNAL_eba99096_4_k_cu_f2bbf3e94cuda3std3__45__cpo5crendE:
	.zero		1
	.type		_ZN34_INTERNAL_eba99096_4_k_cu_f2bbf3e94cuda3std6ranges3__45__cpo5cdataE,@object
	.size		_ZN34_INTERNAL_eba99096_4_k_cu_f2bbf3e94cuda3std6ranges3__45__cpo5cdataE,(_ZN34_INTERNAL_eba99096_4_k_cu_f2bbf3e94cuda3std6ranges3__45__cpo3endE - _ZN34_INTERNAL_eba99096_4_k_cu_f2bbf3e94cuda3std6ranges3__45__cpo5cdataE)
_ZN34_INTERNAL_eba99096_4_k_cu_f2bbf3e94cuda3std6ranges3__45__cpo5cdataE:
	.zero		1
	.type		_ZN34_INTERNAL_eba99096_4_k_cu_f2bbf3e94cuda3std6ranges3__45__cpo3endE,@object
	.size		_ZN34_INTERNAL_eba99096_4_k_cu_f2bbf3e94cuda3std6ranges3__45__cpo3endE,(_ZN34_INTERNAL_eba99096_4_k_cu_f2bbf3e94cuda3std3__419piecewise_constructE - _ZN34_INTERNAL_eba99096_4_k_cu_f2bbf3e94cuda3std6ranges3__45__cpo3endE)
_ZN34_INTERNAL_eba99096_4_k_cu_f2bbf3e94cuda3std6ranges3__45__cpo3endE:
	.zero		1
	.type		_ZN34_INTERNAL_eba99096_4_k_cu_f2bbf3e94cuda3std3__419piecewise_constructE,@object
	.size		_ZN34_INTERNAL_eba99096_4_k_cu_f2bbf3e94cuda3std3__419piecewise_constructE,(_ZN34_INTERNAL_eba99096_4_k_cu_f2bbf3e94cuda3std6ranges3__45__cpo5ssizeE - _ZN34_INTERNAL_eba99096_4_k_cu_f2bbf3e94cuda3std3__419piecewise_constructE)
_ZN34_INTERNAL_eba99096_4_k_cu_f2bbf3e94cuda3std3__419piecewise_constructE:
	.zero		1
	.type		_ZN34_INTERNAL_eba99096_4_k_cu_f2bbf3e94cuda3std6ranges3__45__cpo5ssizeE,@object
	.size		_ZN34_INTERNAL_eba99096_4_k_cu_f2bbf3e94cuda3std6ranges3__45__cpo5ssizeE,(_ZN34_INTERNAL_eba99096_4_k_cu_f2bbf3e94cuda3std3__45__cpo3endE - _ZN34_INTERNAL_eba99096_4_k_cu_f2bbf3e94cuda3std6ranges3__45__cpo5ssizeE)
_ZN34_INTERNAL_eba99096_4_k_cu_f2bbf3e94cuda3std6ranges3__45__cpo5ssizeE:
	.zero		1
	.type		_ZN34_INTERNAL_eba99096_4_k_cu_f2bbf3e94cuda3std3__45__cpo3endE,@object
	.size		_ZN34_INTERNAL_eba99096_4_k_cu_f2bbf3e94cuda3std3__45__cpo3endE,(_ZN34_INTERNAL_eba99096_4_k_cu_f2bbf3e94cuda3std6ranges3__45__cpo4cendE - _ZN34_INTERNAL_eba99096_4_k_cu_f2bbf3e94cuda3std3__45__cpo3endE)
_ZN34_INTERNAL_eba99096_4_k_cu_f2bbf3e94cuda3std3__45__cpo3endE:
	.zero		1
	.type		_ZN34_INTERNAL_eba99096_4_k_cu_f2bbf3e94cuda3std6ranges3__45__cpo4cendE,@object
	.size		_ZN34_INTERNAL_eba99096_4_k_cu_f2bbf3e94cuda3std6ranges3__45__cpo4cendE,(_ZN34_INTERNAL_eba99096_4_k_cu_f2bbf3e94cuda3std3__45__cpo4rendE - _ZN34_INTERNAL_eba99096_4_k_cu_f2bbf3e94cuda3std6ranges3__45__cpo4cendE)
_ZN34_INTERNAL_eba99096_4_k_cu_f2bbf3e94cuda3std6ranges3__45__cpo4cendE:
	.zero		1
	.type		_ZN34_INTERNAL_eba99096_4_k_cu_f2bbf3e94cuda3std3__45__cpo4rendE,@object
	.size		_ZN34_INTERNAL_eba99096_4_k_cu_f2bbf3e94cuda3std3__45__cpo4rendE,(_ZN34_INTERNAL_eba99096_4_k_cu_f2bbf3e94cuda3std6ranges3__45__cpo4prevE - _ZN34_INTERNAL_eba99096_4_k_cu_f2bbf3e94cuda3std3__45__cpo4rendE)
_ZN34_INTERNAL_eba99096_4_k_cu_f2bbf3e94cuda3std3__45__cpo4rendE:
	.zero		1
	.type		_ZN34_INTERNAL_eba99096_4_k_cu_f2bbf3e94cuda3std6ranges3__45__cpo4prevE,@object
	.size		_ZN34_INTERNAL_eba99096_4_k_cu_f2bbf3e94cuda3std6ranges3__45__cpo4prevE,(_ZN34_INTERNAL_eba99096_4_k_cu_f2bbf3e94cuda3std6ranges3__45__cpo9iter_moveE - _ZN34_INTERNAL_eba99096_4_k_cu_f2bbf3e94cuda3std6ranges3__45__cpo4prevE)
_ZN34_INTERNAL_eba99096_4_k_cu_f2bbf3e94cuda3std6ranges3__45__cpo4prevE:
	.zero		1
	.type		_ZN34_INTERNAL_eba99096_4_k_cu_f2bbf3e94cuda3std6ranges3__45__cpo9iter_moveE,@object
	.size		_ZN34_INTERNAL_eba99096_4_k_cu_f2bbf3e94cuda3std6ranges3__45__cpo9iter_moveE,(.L_13 - _ZN34_INTERNAL_eba99096_4_k_cu_f2bbf3e94cuda3std6ranges3__45__cpo9iter_moveE)
_ZN34_INTERNAL_eba99096_4_k_cu_f2bbf3e94cuda3std6ranges3__45__cpo9iter_moveE:
	.zero		1
.L_13:


//--------------------- .nv.constant0._Z22convert_to_gray_kernelPhS_iii --------------------------
	.section	.nv.constant0._Z22convert_to_gray_kernelPhS_iii,"a",@progbits
	.sectionflags	@""
	.align	4
.nv.constant0._Z22convert_to_gray_kernelPhS_iii:
	.zero		924


//--------------------- .nv.constant0._Z23convert_to_image_kernelPN6thrust24THRUST_300001_SM_1000_NS7complexIdEEPhPdiii --------------------------
	.section	.nv.constant0._Z23convert_to_image_kernelPN6thrust24THRUST_300001_SM_1000_NS7complexIdEEPhPdiii,"a",@progbits
	.sectionflags	@""
	.align	4
.nv.constant0._Z23convert_to_image_kernelPN6thrust24THRUST_300001_SM_1000_NS7complexIdEEPhPdiii:
	.zero		932


//--------------------- .nv.constant0._Z22compute_max_val_kernelPN6thrust24THRUST_300001_SM_1000_NS7complexIdEEPdiii --------------------------
	.section	.nv.constant0._Z22compute_max_val_kernelPN6thrust24THRUST_300001_SM_1000_NS7complexIdEEPdiii,"a",@progbits
	.sectionflags	@""
	.align	4
.nv.constant0._Z22compute_max_val_kernelPN6thrust24THRUST_300001_SM_1000_NS7complexIdEEPdiii:
	.zero		924


//--------------------- .nv.constant0._Z23bit_reversal_col_kernelPN6thrust24THRUST_300001_SM_1000_NS7complexIdEEPiiii --------------------------
	.section	.nv.constant0._Z23bit_reversal_col_kernelPN6thrust24THRUST_300001_SM_1000_NS7complexIdEEPiiii,"a",@progbits
	.sectionflags	@""
	.align	4
.nv.constant0._Z23bit_reversal_col_kernelPN6thrust24THRUST_300001_SM_1000_NS7complexIdEEPiiii:
	.zero		924


//--------------------- .nv.constant0._Z14fft_kernel_colPN6thrust24THRUST_300001_SM_1000_NS7complexIdEEiiii --------------------------
	.section	.nv.constant0._Z14fft_kernel_colPN6thrust24THRUST_300001_SM_1000_NS7complexIdEEiiii,"a",@progbits
	.sectionflags	@""
	.align	4
.nv.constant0._Z14fft_kernel_colPN6thrust24THRUST_300001_SM_1000_NS7complexIdEEiiii:
	.zero		920


//--------------------- .nv.constant0._Z14fft_kernel_rowPN6thrust24THRUST_300001_SM_1000_NS7complexIdEEiiii --------------------------
	.section	.nv.constant0._Z14fft_kernel_rowPN6thrust24THRUST_300001_SM_1000_NS7complexIdEEiiii,"a",@progbits
	.sectionflags	@""
	.align	4
.nv.constant0._Z14fft_kernel_rowPN6thrust24THRUST_300001_SM_1000_NS7complexIdEEiiii:
	.zero		920


//--------------------- .nv.constant0._Z23center_frequency_kernelPN6thrust24THRUST_300001_SM_1000_NS7complexIdEEii --------------------------
	.section	.nv.constant0._Z23center_frequency_kernelPN6thrust24THRUST_300001_SM_1000_NS7complexIdEEii,"a",@progbits
	.sectionflags	@""
	.align	4
.nv.constant0._Z23center_frequency_kernelPN6thrust24THRUST_300001_SM_1000_NS7complexIdEEii:
	.zero		912


//--------------------- .nv.constant0._Z10fft_kernelPN6thrust24THRUST_300001_SM_1000_NS7complexIdEEii --------------------------
	.section	.nv.constant0._Z10fft_kernelPN6thrust24THRUST_300001_SM_1000_NS7complexIdEEii,"a",@progbits
	.sectionflags	@""
	.align	4
.nv.constant0._Z10fft_kernelPN6thrust24THRUST_300001_SM_1000_NS7complexIdEEii:
	.zero		912


//--------------------- .nv.constant0._Z27bit_reversal_reorder_kernelPN6thrust24THRUST_300001_SM_1000_NS7complexIdEES3_Pii --------------------------
	.section	.nv.constant0._Z27bit_reversal_reorder_kernelPN6thrust24THRUST_300001_SM_1000_NS7complexIdEES3_Pii,"a",@progbits
	.sectionflags	@""
	.align	4
.nv.constant0._Z27bit_reversal_reorder_kernelPN6thrust24THRUST_300001_SM_1000_NS7complexIdEES3_Pii:
	.zero		924


//--------------------- SYMBOLS --------------------------

	.type		.nv.reservedSmem.offset0,@object
	.size		.nv.reservedSmem.offset0,0x4
